def attn_fwd(
    Q,
    K,
    V,
    Out,
    Lse,
    sm_scale,
    stride_qz,
    stride_qh,
    stride_qm,
    stride_qk,
    stride_kz,
    stride_kh,
    stride_kn,
    stride_kk,
    stride_vz,
    stride_vh,
    stride_vn,
    stride_vk,
    stride_oz,
    stride_oh,
    stride_om,
    stride_ok,
    seqlen_q,
    seqlen_k,
    BLOCK_M: tl.constexpr,
    BLOCK_N: tl.constexpr,
    HEAD_DIM: tl.constexpr,
    CAUSAL: tl.constexpr,
):
    start_m = tl.program_id(0)
    off_hz = tl.program_id(1)
    q_off = off_hz * stride_qh
    k_off = off_hz * stride_kh
    v_off = off_hz * stride_vh
    offs_m = start_m * BLOCK_M + tl.arange(0, BLOCK_M)
    offs_d = tl.arange(0, HEAD_DIM)
    offs_n = tl.arange(0, BLOCK_N)
    q_ptrs = Q + q_off + offs_m[:, None] * stride_qm + offs_d[None, :] * stride_qk
    k_ptrs = K + k_off + offs_d[:, None] * stride_kk + offs_n[None, :] * stride_kn
    v_ptrs = V + v_off + offs_n[:, None] * stride_vn + offs_d[None, :] * stride_vk
    m_i = tl.full([BLOCK_M], float("-inf"), dtype=tl.float32)
    l_i = tl.zeros([BLOCK_M], dtype=tl.float32) + 1.0
    acc = tl.zeros([BLOCK_M, HEAD_DIM], dtype=tl.float32)
    q = tl.load(q_ptrs)
    acc, l_i, m_i = _attn_fwd_inner(
        acc,
        l_i,
        m_i,
        q,
        k_ptrs,
        v_ptrs,
        sm_scale,
        stride_kn,
        stride_vn,
        start_m,
        seqlen_k,
        BLOCK_M,
        BLOCK_N,
        HEAD_DIM,
        CAUSAL,
    )
    acc = acc / l_i[:, None]
    lse = m_i + tl.math.log2(l_i) / 1.4426950408889634
    o_ptrs = (
        Out
        + off_hz * stride_oh
        + offs_m[:, None] * stride_om
        + offs_d[None, :] * stride_ok
    )
    tl.store(o_ptrs, acc.to(Out.dtype.element_ty))
    tl.store(Lse + off_hz * seqlen_q + offs_m, lse)

# config = {"BLOCK_M": 32, "BLOCK_N": 128, "HEAD_DIM": 256, "arch": "sm_90", "causal": true, "dtype": "bf16", "num_stages": 4, "num_warps": 8}
# arch = sm_90


// ===== COMPILED SASS (sm_90a) =====

	.target	sm_90a

	.elftype	@"ET_EXEC"


//--------------------- .note.nv.tkinfo           --------------------------
	.section	.note.nv.tkinfo,"",@"SHT_NOTE"
	.sectionflags	@"SHF_NOTE_NV_TKINFO"
	.tkinfo
        /*0018*/ 	.word	0x00000002
        /*0030*/ 	.string	""
        /*0030*/ 	.string	"ptxas"
        /*0030*/ 	.string	"Cuda compilation tools, release 13.0, V13.0.88"
        /*0030*/ 	.string	"Build cuda_13.0.r13.0/compiler.36424714_0"
        /*0030*/ 	.string	"-v  -suppress-debug-info  -lineinfo  -arch sm_90a "



//--------------------- .note.nv.cuinfo           --------------------------
	.section	.note.nv.cuinfo,"",@"SHT_NOTE"
	.sectionflags	@"SHF_NOTE_NV_CUINFO"
        /*0018*/ 	.short	0x0002
        /*001a*/ 	.short	0x005a
        /*001c*/ 	.short	0x0082
	.zero		2


//--------------------- .nv.info                  --------------------------
	.section	.nv.info,"",@"SHT_CUDA_INFO"
	.align	4


	//----- nvinfo : EIATTR_REGCOUNT
	.align		4
        /*0000*/ 	.byte	0x04, 0x2f
        /*0002*/ 	.short	(.L_2 - .L_1)
	.align		4
.L_1:
        /*0004*/ 	.word	index@(attn_fwd)
        /*0008*/ 	.word	0x000000ff


	//----- nvinfo : EIATTR_FRAME_SIZE
	.align		4
.L_2:
        /*000c*/ 	.byte	0x04, 0x11
        /*000e*/ 	.short	(.L_4 - .L_3)
	.align		4
.L_3:
        /*0010*/ 	.word	index@(attn_fwd)
        /*0014*/ 	.word	0x00000758


	//----- nvinfo : EIATTR_MIN_STACK_SIZE
	.align		4
.L_4:
        /*0018*/ 	.byte	0x04, 0x12
        /*001a*/ 	.short	(.L_6 - .L_5)
	.align		4
.L_5:
        /*001c*/ 	.word	index@(attn_fwd)
        /*0020*/ 	.word	0x00000758
.L_6:


//--------------------- .nv.compat                --------------------------
	.section	.nv.compat,"",@"SHT_CUDA_COMPAT_INFO"
	.align	4
        /*0000*/ 	.byte	0x02, 0x09, 0x01, 0x00, 0x02, 0x02, 0x01, 0x00, 0x02, 0x05, 0x05, 0x00, 0x03, 0x07, 0x01, 0x01
        /*0010*/ 	.byte	0x02, 0x03, 0x00, 0x00, 0x02, 0x06, 0x01, 0x00, 0x04, 0x0b, 0x08, 0x00, 0x00, 0x00, 0x00, 0x00
        /*0020*/ 	.byte	0x00, 0x00, 0x00, 0x00


//--------------------- .nv.info.attn_fwd         --------------------------
	.section	.nv.info.attn_fwd,"",@"SHT_CUDA_INFO"
	.sectionflags	@""
	.align	4


	//----- nvinfo : EIATTR_CUDA_API_VERSION
	.align		4
        /*0000*/ 	.byte	0x04, 0x37
        /*0002*/ 	.short	(.L_8 - .L_7)
.L_7:
        /*0004*/ 	.word	0x00000082


	//----- nvinfo : EIATTR_KPARAM_INFO
	.align		4
.L_8:
        /*0008*/ 	.byte	0x04, 0x17
        /*000a*/ 	.short	(.L_10 - .L_9)
.L_9:
        /*000c*/ 	.word	0x00000000
        /*0010*/ 	.short	0x0019
        /*0012*/ 	.short	0x0080
        /*0014*/ 	.byte	0x00, 0xf4, 0x21, 0x00


	//----- nvinfo : EIATTR_KPARAM_INFO
	.align		4
.L_10:
        /*0018*/ 	.byte	0x04, 0x17
        /*001a*/ 	.short	(.L_12 - .L_11)
.L_11:
        /*001c*/ 	.word	0x00000000
        /*0020*/ 	.short	0x0018
        /*0022*/ 	.short	0x0078
        /*0024*/ 	.byte	0x00, 0xf4, 0x21, 0x00


	//----- nvinfo : EIATTR_KPARAM_INFO
	.align		4
.L_12:
        /*0028*/ 	.byte	0x04, 0x17
        /*002a*/ 	.short	(.L_14 - .L_13)
.L_13:
        /*002c*/ 	.word	0x00000000
        /*0030*/ 	.short	0x0017
        /*0032*/ 	.short	0x0070
        /*0034*/ 	.byte	0x00, 0xf0, 0x11, 0x00


	//----- nvinfo : EIATTR_KPARAM_INFO
	.align		4
.L_14:
        /*0038*/ 	.byte	0x04, 0x17
        /*003a*/ 	.short	(.L_16 - .L_15)
.L_15:
        /*003c*/ 	.word	0x00000000
        /*0040*/ 	.short	0x0016
        /*0042*/ 	.short	0x006c
        /*0044*/ 	.byte	0x00, 0xf0, 0x11, 0x00


	//----- nvinfo : EIATTR_KPARAM_INFO
	.align		4
.L_16:
        /*0048*/ 	.byte	0x04, 0x17
        /*004a*/ 	.short	(.L_18 - .L_17)
.L_17:
        /*004c*/ 	.word	0x00000000
        /*0050*/ 	.short	0x0015
        /*0052*/ 	.short	0x0068
        /*0054*/ 	.byte	0x00, 0xf0, 0x11, 0x00


	//----- nvinfo : EIATTR_KPARAM_INFO
	.align		4
.L_18:
        /*0058*/ 	.byte	0x04, 0x17
        /*005a*/ 	.short	(.L_20 - .L_19)
.L_19:
        /*005c*/ 	.word	0x00000000
        /*0060*/ 	.short	0x0014
        /*0062*/ 	.short	0x0064
        /*0064*/ 	.byte	0x00, 0xf0, 0x11, 0x00


	//----- nvinfo : EIATTR_KPARAM_INFO
	.align		4
.L_20:
        /*0068*/ 	.byte	0x04, 0x17
        /*006a*/ 	.short	(.L_22 - .L_21)
.L_21:
        /*006c*/ 	.word	0x00000000
        /*0070*/ 	.short	0x0013
        /*0072*/ 	.short	0x0060
        /*0074*/ 	.byte	0x00, 0xf0, 0x11, 0x00


	//----- nvinfo : EIATTR_KPARAM_INFO
	.align		4
.L_22:
        /*0078*/ 	.byte	0x04, 0x17
        /*007a*/ 	.short	(.L_24 - .L_23)
.L_23:
        /*007c*/ 	.word	0x00000000
        /*0080*/ 	.short	0x0012
        /*0082*/ 	.short	0x005c
        /*0084*/ 	.byte	0x00, 0xf0, 0x11, 0x00


	//----- nvinfo : EIATTR_KPARAM_INFO
	.align		4
.L_24:
        /*0088*/ 	.byte	0x04, 0x17
        /*008a*/ 	.short	(.L_26 - .L_25)
.L_25:
        /*008c*/ 	.word	0x00000000
        /*0090*/ 	.short	0x0011
        /*0092*/ 	.short	0x0058
        /*0094*/ 	.byte	0x00, 0xf0, 0x11, 0x00


	//----- nvinfo : EIATTR_KPARAM_INFO
	.align		4
.L_26:
        /*0098*/ 	.byte	0x04, 0x17
        /*009a*/ 	.short	(.L_28 - .L_27)
.L_27:
        /*009c*/ 	.word	0x00000000
        /*00a0*/ 	.short	0x0010
        /*00a2*/ 	.short	0x0054
        /*00a4*/ 	.byte	0x00, 0xf0, 0x11, 0x00


	//----- nvinfo : EIATTR_KPARAM_INFO
	.align		4
.L_28:
        /*00a8*/ 	.byte	0x04, 0x17
        /*00aa*/ 	.short	(.L_30 - .L_29)
.L_29:
        /*00ac*/ 	.word	0x00000000
        /*00b0*/ 	.short	0x000f
        /*00b2*/ 	.short	0x0050
        /*00b4*/ 	.byte	0x00, 0xf0, 0x11, 0x00


	//----- nvinfo : EIATTR_KPARAM_INFO
	.align		4
.L_30:
        /*00b8*/ 	.byte	0x04, 0x17
        /*00ba*/ 	.short	(.L_32 - .L_31)
.L_31:
        /*00bc*/ 	.word	0x00000000
        /*00c0*/ 	.short	0x000e
        /*00c2*/ 	.short	0x004c
        /*00c4*/ 	.byte	0x00, 0xf0, 0x11, 0x00


	//----- nvinfo : EIATTR_KPARAM_INFO
	.align		4
.L_32:
        /*00c8*/ 	.byte	0x04, 0x17
        /*00ca*/ 	.short	(.L_34 - .L_33)
.L_33:
        /*00cc*/ 	.word	0x00000000
        /*00d0*/ 	.short	0x000d
        /*00d2*/ 	.short	0x0048
        /*00d4*/ 	.byte	0x00, 0xf0, 0x11, 0x00


	//----- nvinfo : EIATTR_KPARAM_INFO
	.align		4
.L_34:
        /*00d8*/ 	.byte	0x04, 0x17
        /*00da*/ 	.short	(.L_36 - .L_35)
.L_35:
        /*00dc*/ 	.word	0x00000000
        /*00e0*/ 	.short	0x000c
        /*00e2*/ 	.short	0x0044
        /*00e4*/ 	.byte	0x00, 0xf0, 0x11, 0x00


	//----- nvinfo : EIATTR_KPARAM_INFO
	.align		4
.L_36:
        /*00e8*/ 	.byte	0x04, 0x17
        /*00ea*/ 	.short	(.L_38 - .L_37)
.L_37:
        /*00ec*/ 	.word	0x00000000
        /*00f0*/ 	.short	0x000b
        /*00f2*/ 	.short	0x0040
        /*00f4*/ 	.byte	0x00, 0xf0, 0x11, 0x00


	//----- nvinfo : EIATTR_KPARAM_INFO
	.align		4
.L_38:
        /*00f8*/ 	.byte	0x04, 0x17
        /*00fa*/ 	.short	(.L_40 - .L_39)
.L_39:
        /*00fc*/ 	.word	0x00000000
        /*0100*/ 	.short	0x000a
        /*0102*/ 	.short	0x003c
        /*0104*/ 	.byte	0x00, 0xf0, 0x11, 0x00


	//----- nvinfo : EIATTR_KPARAM_INFO
	.align		4
.L_40:
        /*0108*/ 	.byte	0x04, 0x17
        /*010a*/ 	.short	(.L_42 - .L_41)
.L_41:
        /*010c*/ 	.word	0x00000000
        /*0110*/ 	.short	0x0009
        /*0112*/ 	.short	0x0038
        /*0114*/ 	.byte	0x00, 0xf0, 0x11, 0x00


	//----- nvinfo : EIATTR_KPARAM_INFO
	.align		4
.L_42:
        /*0118*/ 	.byte	0x04, 0x17
        /*011a*/ 	.short	(.L_44 - .L_43)
.L_43:
        /*011c*/ 	.word	0x00000000
        /*0120*/ 	.short	0x0008
        /*0122*/ 	.short	0x0034
        /*0124*/ 	.byte	0x00, 0xf0, 0x11, 0x00


	//----- nvinfo : EIATTR_KPARAM_INFO
	.align		4
.L_44:
        /*0128*/ 	.byte	0x04, 0x17
        /*012a*/ 	.short	(.L_46 - .L_45)
.L_45:
        /*012c*/ 	.word	0x00000000
        /*0130*/ 	.short	0x0007
        /*0132*/ 	.short	0x0030
        /*0134*/ 	.byte	0x00, 0xf0, 0x11, 0x00


	//----- nvinfo : EIATTR_KPARAM_INFO
	.align		4
.L_46:
        /*0138*/ 	.byte	0x04, 0x17
        /*013a*/ 	.short	(.L_48 - .L_47)
.L_47:
        /*013c*/ 	.word	0x00000000
        /*0140*/ 	.short	0x0006
        /*0142*/ 	.short	0x002c
        /*0144*/ 	.byte	0x00, 0xf0, 0x11, 0x00


	//----- nvinfo : EIATTR_KPARAM_INFO
	.align		4
.L_48:
        /*0148*/ 	.byte	0x04, 0x17
        /*014a*/ 	.short	(.L_50 - .L_49)
.L_49:
        /*014c*/ 	.word	0x00000000
        /*0150*/ 	.short	0x0005
        /*0152*/ 	.short	0x0028
        /*0154*/ 	.byte	0x00, 0xf0, 0x11, 0x00


	//----- nvinfo : EIATTR_KPARAM_INFO
	.align		4
.L_50:
        /*0158*/ 	.byte	0x04, 0x17
        /*015a*/ 	.short	(.L_52 - .L_51)
.L_51:
        /*015c*/ 	.word	0x00000000
        /*0160*/ 	.short	0x0004
        /*0162*/ 	.short	0x0020
        /*0164*/ 	.byte	0x00, 0xf4, 0x21, 0x00


	//----- nvinfo : EIATTR_KPARAM_INFO
	.align		4
.L_52:
        /*0168*/ 	.byte	0x04, 0x17
        /*016a*/ 	.short	(.L_54 - .L_53)
.L_53:
        /*016c*/ 	.word	0x00000000
        /*0170*/ 	.short	0x0003
        /*0172*/ 	.short	0x0018
        /*0174*/ 	.byte	0x00, 0xf4, 0x21, 0x00


	//----- nvinfo : EIATTR_KPARAM_INFO
	.align		4
.L_54:
        /*0178*/ 	.byte	0x04, 0x17
        /*017a*/ 	.short	(.L_56 - .L_55)
.L_55:
        /*017c*/ 	.word	0x00000000
        /*0180*/ 	.short	0x0002
        /*0182*/ 	.short	0x0010
        /*0184*/ 	.byte	0x00, 0xf4, 0x21, 0x00


	//----- nvinfo : EIATTR_KPARAM_INFO
	.align		4
.L_56:
        /*0188*/ 	.byte	0x04, 0x17
        /*018a*/ 	.short	(.L_58 - .L_57)
.L_57:
        /*018c*/ 	.word	0x00000000
        /*0190*/ 	.short	0x0001
        /*0192*/ 	.short	0x0008
        /*0194*/ 	.byte	0x00, 0xf4, 0x21, 0x00


	//----- nvinfo : EIATTR_KPARAM_INFO
	.align		4
.L_58:
        /*0198*/ 	.byte	0x04, 0x17
        /*019a*/ 	.short	(.L_60 - .L_59)
.L_59:
        /*019c*/ 	.word	0x00000000
        /*01a0*/ 	.short	0x0000
        /*01a2*/ 	.short	0x0000
        /*01a4*/ 	.byte	0x00, 0xf4, 0x21, 0x00


	//----- nvinfo : EIATTR_SPARSE_MMA_MASK
	.align		4
.L_60:
        /*01a8*/ 	.byte	0x03, 0x50
        /*01aa*/ 	.short	0x0000


	//----- nvinfo : EIATTR_MAXREG_COUNT
	.align		4
        /*01ac*/ 	.byte	0x03, 0x1b
        /*01ae*/ 	.short	0x00ff


	//----- nvinfo : EIATTR_NUM_BARRIERS
	.align		4
        /*01b0*/ 	.byte	0x02, 0x4c
        /*01b2*/ 	.byte	0x01
	.zero		1


	//----- nvinfo : EIATTR_ANNOTATIONS
	.align		4
        /*01b4*/ 	.byte	0x04, 0x55
        /*01b6*/ 	.short	(.L_62 - .L_61)


	//   ....[0]....
.L_61:
        /*01b8*/ 	.word	0x00000001
        /*01bc*/ 	.byte	0x00, 0x12, 0x00, 0x00, 0x01, 0x00, 0x00, 0x00, 0x40, 0x14, 0x00, 0x00, 0x01, 0x00, 0x00, 0x00
        /* <DEDUP_REMOVED lines=233> */
        /*105c*/ 	.byte	0x70, 0xab, 0x00, 0x00, 0x01, 0x00, 0x00, 0x00, 0xa0, 0xab, 0x00, 0x00


	//----- nvinfo : EIATTR_MERCURY_ISA_VERSION
	.align		4
.L_62:
        /*1068*/ 	.byte	0x03, 0x5f
        /*106a*/ 	.short	0x0101


	//----- nvinfo : EIATTR_COOP_GROUP_MASK_REGIDS
	.align		4
        /*106c*/ 	.byte	0x04, 0x29
        /*106e*/ 	.short	(.L_64 - .L_63)


	//   ....[0]....
.L_63:
        /*1070*/ 	.word	0xffffffff


	//   ....[1]....
        /*1074*/ 	.word	0xffffffff


	//   ....[2]....
        /*1078*/ 	.word	0xffffffff


	//   ....[3]....
        /*107c*/ 	.word	0xffffffff


	//   ....[4]....
        /*1080*/ 	.word	0xffffffff


	//   ....[5]....
        /*1084*/ 	.word	0xffffffff


	//   ....[6]....
        /*1088*/ 	.word	0xffffffff


	//   ....[7]....
        /*108c*/ 	.word	0xffffffff


	//   ....[8]....
        /*1090*/ 	.word	0xffffffff


	//   ....[9]....
        /*1094*/ 	.word	0xffffffff


	//   ....[10]....
        /*1098*/ 	.word	0xffffffff


	//   ....[11]....
        /*109c*/ 	.word	0xffffffff


	//   ....[12]....
        /*10a0*/ 	.word	0xffffffff


	//   ....[13]....
        /*10a4*/ 	.word	0xffffffff


	//   ....[14]....
        /*10a8*/ 	.word	0xffffffff


	//   ....[15]....
        /*10ac*/ 	.word	0xffffffff


	//   ....[16]....
        /*10b0*/ 	.word	0xffffffff


	//   ....[17]....
        /*10b4*/ 	.word	0xffffffff


	//   ....[18]....
        /*10b8*/ 	.word	0xffffffff


	//   ....[19]....
        /*10bc*/ 	.word	0xffffffff


	//   ....[20]....
        /*10c0*/ 	.word	0xffffffff


	//   ....[21]....
        /*10c4*/ 	.word	0xffffffff


	//----- nvinfo : EIATTR_COOP_GROUP_INSTR_OFFSETS
	.align		4
.L_64:
        /*10c8*/ 	.byte	0x04, 0x28
        /*10ca*/ 	.short	(.L_66 - .L_65)


	//   ....[0]....
.L_65:
        /*10cc*/ 	.word	0x00008a10


	//   ....[1]....
        /*10d0*/ 	.word	0x00008a20


	//   ....[2]....
        /*10d4*/ 	.word	0x00008a30


	//   ....[3]....
        /*10d8*/ 	.word	0x00008a40


	//   ....[4]....
        /*10dc*/ 	.word	0x00008a90


	//   ....[5]....
        /*10e0*/ 	.word	0x00008aa0


	//   ....[6]....
        /*10e4*/ 	.word	0x00008ab0


	//   ....[7]....
        /*10e8*/ 	.word	0x00008ac0


	//   ....[8]....
        /*10ec*/ 	.word	0x00008c50


	//   ....[9]....
        /*10f0*/ 	.word	0x00008c70


	//   ....[10]....
        /*10f4*/ 	.word	0x00008c90


	//   ....[11]....
        /*10f8*/ 	.word	0x00008f50


	//   ....[12]....
        /*10fc*/ 	.word	0x00009050


	//   ....[13]....
        /*1100*/ 	.word	0x00009140


	//   ....[14]....
        /*1104*/ 	.word	0x000091b0


	//   ....[15]....
        /*1108*/ 	.word	0x00009230


	//   ....[16]....
        /*110c*/ 	.word	0x00009240


	//   ....[17]....
        /*1110*/ 	.word	0x00009270


	//   ....[18]....
        /*1114*/ 	.word	0x000092a0


	//   ....[19]....
        /*1118*/ 	.word	0x00009490


	//   ....[20]....
        /*111c*/ 	.word	0x00009510


	//   ....[21]....
        /*1120*/ 	.word	0x00009590


	//----- nvinfo : EIATTR_EXIT_INSTR_OFFSETS
	.align		4
.L_66:
        /*1124*/ 	.byte	0x04, 0x1c
        /*1126*/ 	.short	(.L_68 - .L_67)


	//   ....[0]....
.L_67:
        /*1128*/ 	.word	0x0000dcd0


	//   ....[1]....
        /*112c*/ 	.word	0x0000dd00


	//----- nvinfo : EIATTR_REQNTID
	.align		4
.L_68:
        /*1130*/ 	.byte	0x04, 0x10
        /*1132*/ 	.short	(.L_70 - .L_69)
.L_69:
        /*1134*/ 	.word	0x00000100
        /*1138*/ 	.word	0x00000001
        /*113c*/ 	.word	0x00000001


	//----- nvinfo : EIATTR_CRS_STACK_SIZE
	.align		4
.L_70:
        /*1140*/ 	.byte	0x04, 0x1e
        /*1142*/ 	.short	(.L_72 - .L_71)
.L_71:
        /*1144*/ 	.word	0x00000000


	//----- nvinfo : EIATTR_CBANK_PARAM_SIZE
	.align		4
.L_72:
        /*1148*/ 	.byte	0x03, 0x19
        /*114a*/ 	.short	0x0088


	//----- nvinfo : EIATTR_PARAM_CBANK
	.align		4
        /*114c*/ 	.byte	0x04, 0x0a
        /*114e*/ 	.short	(.L_74 - .L_73)
	.align		4
.L_73:
        /*1150*/ 	.word	index@(.nv.constant0.attn_fwd)
        /*1154*/ 	.short	0x0210
        /*1156*/ 	.short	0x0088


	//----- nvinfo : EIATTR_SW_WAR
	.align		4
.L_74:
        /*1158*/ 	.byte	0x04, 0x36
        /*115a*/ 	.short	(.L_76 - .L_75)
.L_75:
        /*115c*/ 	.word	0x00000008
.L_76:


//--------------------- .nv.callgraph             --------------------------
	.section	.nv.callgraph,"",@"SHT_CUDA_CALLGRAPH"
	.align	4
	.sectionentsize	8
	.align		4
        /*0000*/ 	.word	0x00000000
	.align		4
        /*0004*/ 	.word	0xffffffff
	.align		4
        /*0008*/ 	.word	0x00000000
	.align		4
        /*000c*/ 	.word	0xfffffffe
	.align		4
        /*0010*/ 	.word	0x00000000
	.align		4
        /*0014*/ 	.word	0xfffffffd
	.align		4
        /*0018*/ 	.word	0x00000000
	.align		4
        /*001c*/ 	.word	0xfffffffc


//--------------------- .nv.constant4             --------------------------
	.section	.nv.constant4,"a",@progbits
	.align	8
	.align		8
.nv.constant4:
        /*0000*/ 	.dword	_$_str


//--------------------- .text.attn_fwd            --------------------------
	.section	.text.attn_fwd,"ax",@progbits
	.align	128
        .global         attn_fwd
        .type           attn_fwd,@function
        .size           attn_fwd,(.L_x_11 - attn_fwd)
        .other          attn_fwd,@"STO_CUDA_ENTRY STV_DEFAULT"
attn_fwd:
.text.attn_fwd:
[----:B------:R-:W0:Y:S01]  /*0000*/  LDC R1, c[0x0][0x28] ;  /* 0x00000a00ff017b82 */ /* 0x000e220000000800 */
[----:B------:R-:W1:Y:S07]  /*0010*/  S2R R128, SR_CTAID.X ;  /* 0x0000000000807919 */ /* 0x000e6e0000002500 */
[----:B------:R-:W2:Y:S01]  /*0020*/  S2UR UR9, SR_CTAID.Y ;  /* 0x00000000000979c3 */ /* 0x000ea20000002600 */
[----:B------:R-:W-:Y:S01]  /*0030*/  ULDC.64 UR4, c[0x0][0x240] ;  /* 0x0000900000047ab9 */ /* 0x000fe20000000a00 */
[----:B------:R-:W-:Y:S01]  /*0040*/  ULDC.64 UR10, c[0x0][0x208] ;  /* 0x00008200000a7ab9 */ /* 0x000fe20000000a00 */
[----:B------:R-:W3:Y:S01]  /*0050*/  S2R R124, SR_TID.X ;  /* 0x00000000007c7919 */ /* 0x000ee20000002100 */
[----:B0-----:R-:W-:-:S04]  /*0060*/  VIADD R1, R1, 0xfffff8a8 ;  /* 0xfffff8a801017836 */ /* 0x001fc80000000000 */
[----:B------:R-:W0:Y:S08]  /*0070*/  LDC R41, c[0x0][0x248] ;  /* 0x00009200ff297b82 */ /* 0x000e300000000800 */
[----:B------:R-:W4:Y:S01]  /*0080*/  LDC.64 R44, c[0x0][0x210] ;  /* 0x00008400ff2c7b82 */ /* 0x000f220000000a00 */
[----:B--2---:R-:W-:-:S04]  /*0090*/  UIMAD UR4, UR9, UR4, URZ ;  /* 0x00000004090472a4 */ /* 0x004fc8000f8e023f */
[----:B------:R-:W-:Y:S01]  /*00a0*/  USHF.L.U32 UR6, UR4, 0x1, URZ ;  /* 0x0000000104067899 */ /* 0x000fe2000800063f */
[----:B-1----:R-:W-:Y:S01]  /*00b0*/  IMAD.SHL.U32 R128, R128, 0x20, RZ ;  /* 0x0000002080807824 */ /* 0x002fe200078e00ff */
[----:B---3--:R-:W-:-:S04]  /*00c0*/  SHF.R.U32.HI R2, RZ, 0x5, R124 ;  /* 0x00000005ff027819 */ /* 0x008fc8000001167c */
[----:B------:R-:W-:Y:S02]  /*00d0*/  LOP3.LUT R0, R128, 0x1f, R124, 0xf8, !PT ;  /* 0x0000001f80007812 */ /* 0x000fe400078ef87c */
[----:B------:R-:W-:-:S03]  /*00e0*/  SGXT.U32 R2, R2, 0x3 ;  /* 0x000000030202781a */ /* 0x000fc60000000000 */
[----:B------:R-:W-:Y:S01]  /*00f0*/  IMAD R0, R0, UR5, RZ ;  /* 0x0000000500007c24 */ /* 0x000fe2000f8e02ff */
[----:B------:R-:W-:Y:S01]  /*0100*/  UIMAD.WIDE UR4, UR4, 0x2, URZ ;  /* 0x00000002040478a5 */ /* 0x000fe2000f8e023f */
[----:B0-----:R-:W-:Y:S02]  /*0110*/  IMAD R5, R2, R41, RZ ;  /* 0x0000002902057224 */ /* 0x001fe400078e02ff */
[C---:B------:R-:W-:Y:S02]  /*0120*/  IMAD.SHL.U32 R3, R0.reuse, 0x2, RZ ;  /* 0x0000000200037824 */ /* 0x040fe400078e00ff */
[----:B------:R-:W-:-:S03]  /*0130*/  IMAD.HI R0, R0, 0x2, RZ ;  /* 0x0000000200007827 */ /* 0x000fc600078e02ff */
[----:B----4-:R-:W-:Y:S01]  /*0140*/  IADD3 R43, P0, P1, R3, UR6, R44 ;  /* 0x00000006032b7c10 */ /* 0x010fe2000f91e02c */
[----:B------:R-:W-:-:S03]  /*0150*/  IMAD R7, R41, 0x8, R5 ;  /* 0x0000000829077824 */ /* 0x000fc600078e0205 */
[----:B------:R-:W-:Y:S02]  /*0160*/  IADD3.X R45, R0, UR5, R45, P0, P1 ;  /* 0x00000005002d7c10 */ /* 0x000fe400087e242d */
[----:B------:R-:W-:Y:S02]  /*0170*/  LEA R2, P0, R5, R43, 0x1 ;  /* 0x0000002b05027211 */ /* 0x000fe400078008ff */
[----:B------:R-:W-:Y:S02]  /*0180*/  LEA R0, R41, R7, 0x3 ;  /* 0x0000000729007211 */ /* 0x000fe400078e18ff */
[----:B------:R-:W-:Y:S02]  /*0190*/  LEA R4, P1, R7, R43, 0x1 ;  /* 0x0000002b07047211 */ /* 0x000fe400078208ff */
[----:B------:R-:W-:Y:S01]  /*01a0*/  LEA.HI.X.SX32 R3, R5, R45, 0x1, P0 ;  /* 0x0000002d05037211 */ /* 0x000fe200000f0eff */
[----:B------:R-:W-:Y:S01]  /*01b0*/  IMAD R9, R41, 0x8, R0 ;  /* 0x0000000829097824 */ /* 0x000fe200078e0200 */
[----:B------:R-:W-:-:S02]  /*01c0*/  LEA R6, P0, R0, R43, 0x1 ;  /* 0x0000002b00067211 */ /* 0x000fc400078008ff */
[-C--:B------:R-:W-:Y:S01]  /*01d0*/  LEA.HI.X.SX32 R5, R7, R45.reuse, 0x1, P1 ;  /* 0x0000002d07057211 */ /* 0x080fe200008f0eff */
[----:B------:R0:W2:Y:S01]  /*01e0*/  LDG.E.U16 R15, desc[UR10][R2.64] ;  /* 0x0000000a020f7981 */ /* 0x0000a2000c1e1500 */
[----:B------:R-:W-:Y:S01]  /*01f0*/  LEA.HI.X.SX32 R7, R0, R45, 0x1, P0 ;  /* 0x0000002d00077211 */ /* 0x000fe200000f0eff */
[----:B------:R-:W-:Y:S01]  /*0200*/  IMAD R0, R41, 0x8, R9 ;  /* 0x0000000829007824 */ /* 0x000fe200078e0209 */
[----:B------:R-:W-:Y:S01]  /*0210*/  LEA R8, P0, R9, R43, 0x1 ;  /* 0x0000002b09087211 */ /* 0x000fe200078008ff */
[----:B------:R1:W3:Y:S02]  /*0220*/  LDG.E.U16 R16, desc[UR10][R4.64] ;  /* 0x0000000a04107981 */ /* 0x0002e4000c1e1500 */
[----:B------:R-:W-:Y:S01]  /*0230*/  IMAD R13, R41, 0x8, R0 ;  /* 0x00000008290d7824 */ /* 0x000fe200078e0200 */
[----:B------:R-:W-:Y:S01]  /*0240*/  LEA.HI.X.SX32 R9, R9, R45, 0x1, P0 ;  /* 0x0000002d09097211 */ /* 0x000fe200000f0eff */
[----:B------:R-:W4:Y:S01]  /*0250*/  LDG.E.U16 R17, desc[UR10][R6.64] ;  /* 0x0000000a06117981 */ /* 0x000f22000c1e1500 */
[----:B------:R-:W-:-:S03]  /*0260*/  LEA R10, P0, R0, R43, 0x1 ;  /* 0x0000002b000a7211 */ /* 0x000fc600078008ff */
[----:B------:R5:W4:Y:S01]  /*0270*/  LDG.E.U16 R18, desc[UR10][R8.64] ;  /* 0x0000000a08127981 */ /* 0x000b22000c1e1500 */
[----:B------:R-:W-:Y:S01]  /*0280*/  LEA.HI.X.SX32 R11, R0, R45, 0x1, P0 ;  /* 0x0000002d000b7211 */ /* 0x000fe200000f0eff */
[----:B------:R-:W-:Y:S01]  /*0290*/  IMAD R0, R41, 0x8, R13 ;  /* 0x0000000829007824 */ /* 0x000fe200078e020d */
[----:B0-----:R-:W-:-:S03]  /*02a0*/  LEA R2, P0, R13, R43, 0x1 ;  /* 0x0000002b0d027211 */ /* 0x001fc600078008ff */
[----:B------:R0:W4:Y:S01]  /*02b0*/  LDG.E.U16 R19, desc[UR10][R10.64] ;  /* 0x0000000a0a137981 */ /* 0x000122000c1e1500 */
[C---:B------:R-:W-:Y:S02]  /*02c0*/  LEA R12, P1, R0.reuse, R43, 0x1 ;  /* 0x0000002b000c7211 */ /* 0x040fe400078208ff */
[----:B------:R-:W-:Y:S02]  /*02d0*/  LEA R14, R41, R0, 0x3 ;  /* 0x00000000290e7211 */ /* 0x000fe400078e18ff */
[-C--:B------:R-:W-:Y:S02]  /*02e0*/  LEA.HI.X.SX32 R3, R13, R45.reuse, 0x1, P0 ;  /* 0x0000002d0d037211 */ /* 0x080fe400000f0eff */
[----:B------:R-:W-:Y:S01]  /*02f0*/  LEA.HI.X.SX32 R13, R0, R45, 0x1, P1 ;  /* 0x0000002d000d7211 */ /* 0x000fe200008f0eff */
[C---:B------:R-:W-:Y:S01]  /*0300*/  IMAD R0, R41.reuse, 0x8, R14 ;  /* 0x0000000829007824 */ /* 0x040fe200078e020e */
[C---:B-1----:R-:W-:Y:S01]  /*0310*/  LEA R4, P0, R14.reuse, R43, 0x1 ;  /* 0x0000002b0e047211 */ /* 0x042fe200078008ff */
[----:B------:R1:W4:Y:S03]  /*0320*/  LDG.E.U16 R20, desc[UR10][R2.64] ;  /* 0x0000000a02147981 */ /* 0x000326000c1e1500 */
[----:B------:R-:W-:Y:S01]  /*0330*/  LEA.HI.X.SX32 R5, R14, R45, 0x1, P0 ;  /* 0x0000002d0e057211 */ /* 0x000fe200000f0eff */
[C---:B-----5:R-:W-:Y:S01]  /*0340*/  IMAD R9, R41.reuse, 0x8, R0 ;  /* 0x0000000829097824 */ /* 0x060fe200078e0200 */
[C---:B------:R-:W-:Y:S01]  /*0350*/  LEA R6, P0, R0.reuse, R43, 0x1 ;  /* 0x0000002b00067211 */ /* 0x040fe200078008ff */
[----:B------:R-:W5:Y:S03]  /*0360*/  LDG.E.U16 R21, desc[UR10][R12.64] ;  /* 0x0000000a0c157981 */ /* 0x000f66000c1e1500 */
[----:B------:R-:W-:Y:S01]  /*0370*/  LEA.HI.X.SX32 R7, R0, R45, 0x1, P0 ;  /* 0x0000002d00077211 */ /* 0x000fe200000f0eff */
[----:B------:R-:W-:Y:S01]  /*0380*/  IMAD R0, R41, 0x8, R9 ;  /* 0x0000000829007824 */ /* 0x000fe200078e0209 */
[-C--:B------:R-:W-:Y:S01]  /*0390*/  LEA R8, P0, R9, R43.reuse, 0x1 ;  /* 0x0000002b09087211 */ /* 0x080fe200078008ff */
[----:B------:R1:W5:Y:S02]  /*03a0*/  LDG.E.U16 R22, desc[UR10][R4.64] ;  /* 0x0000000a04167981 */ /* 0x000364000c1e1500 */
[----:B------:R-:W-:Y:S01]  /*03b0*/  IMAD R14, R41, 0x8, R0 ;  /* 0x00000008290e7824 */ /* 0x000fe200078e0200 */
[----:B0-----:R-:W-:Y:S01]  /*03c0*/  LEA R10, P1, R0, R43, 0x1 ;  /* 0x0000002b000a7211 */ /* 0x001fe200078208ff */
[----:B------:R0:W5:Y:S01]  /*03d0*/  LDG.E.U16 R23, desc[UR10][R6.64] ;  /* 0x0000000a06177981 */ /* 0x000162000c1e1500 */
[----:B------:R-:W-:-:S02]  /*03e0*/  LEA.HI.X.SX32 R9, R9, R45, 0x1, P0 ;  /* 0x0000002d09097211 */ /* 0x000fc400000f0eff */
[----:B------:R-:W-:Y:S02]  /*03f0*/  LEA.HI.X.SX32 R11, R0, R45, 0x1, P1 ;  /* 0x0000002d000b7211 */ /* 0x000fe400008f0eff */
[C---:B-1----:R-:W-:Y:S01]  /*0400*/  LEA R2, P0, R14.reuse, R43, 0x1 ;  /* 0x0000002b0e027211 */ /* 0x042fe200078008ff */
[----:B------:R1:W5:Y:S01]  /*0410*/  LDG.E.U16 R24, desc[UR10][R8.64] ;  /* 0x0000000a08187981 */ /* 0x000362000c1e1500 */
[C---:B------:R-:W-:Y:S02]  /*0420*/  LEA R0, R41.reuse, R14, 0x3 ;  /* 0x0000000e29007211 */ /* 0x040fe400078e18ff */
[----:B------:R-:W-:Y:S01]  /*0430*/  LEA.HI.X.SX32 R3, R14, R45, 0x1, P0 ;  /* 0x0000002d0e037211 */ /* 0x000fe200000f0eff */
[----:B------:R-:W5:Y:S01]  /*0440*/  LDG.E.U16 R25, desc[UR10][R10.64] ;  /* 0x0000000a0a197981 */ /* 0x000f62000c1e1500 */
[C---:B------:R-:W-:Y:S01]  /*0450*/  LEA R4, P0, R0.reuse, R43, 0x1 ;  /* 0x0000002b00047211 */ /* 0x040fe200078008ff */
[C---:B------:R-:W-:Y:S02]  /*0460*/  IMAD R13, R41.reuse, 0x8, R0 ;  /* 0x00000008290d7824 */ /* 0x040fe400078e0200 */
[----:B------:R1:W5:Y:S01]  /*0470*/  LDG.E.U16 R26, desc[UR10][R2.64] ;  /* 0x0000000a021a7981 */ /* 0x000362000c1e1500 */
[----:B------:R-:W-:Y:S01]  /*0480*/  LEA.HI.X.SX32 R5, R0, R45, 0x1, P0 ;  /* 0x0000002d00057211 */ /* 0x000fe200000f0eff */
[----:B------:R-:W-:Y:S01]  /*0490*/  IMAD R0, R41, 0x8, R13 ;  /* 0x0000000829007824 */ /* 0x000fe200078e020d */
[----:B0-----:R-:W-:-:S03]  /*04a0*/  LEA R6, P0, R13, R43, 0x1 ;  /* 0x0000002b0d067211 */ /* 0x001fc600078008ff */
[----:B------:R-:W-:Y:S01]  /*04b0*/  IMAD R14, R41, 0x8, R0 ;  /* 0x00000008290e7824 */ /* 0x000fe200078e0200 */
[C---:B------:R-:W-:Y:S01]  /*04c0*/  LEA R12, P1, R0.reuse, R43, 0x1 ;  /* 0x0000002b000c7211 */ /* 0x040fe200078208ff */
[----:B------:R0:W5:Y:S01]  /*04d0*/  LDG.E.U16 R27, desc[UR10][R4.64] ;  /* 0x0000000a041b7981 */ /* 0x000162000c1e1500 */
[-C--:B------:R-:W-:Y:S02]  /*04e0*/  LEA.HI.X.SX32 R7, R13, R45.reuse, 0x1, P0 ;  /* 0x0000002d0d077211 */ /* 0x080fe400000f0eff */
[----:B------:R-:W-:Y:S01]  /*04f0*/  LEA.HI.X.SX32 R13, R0, R45, 0x1, P1 ;  /* 0x0000002d000d7211 */ /* 0x000fe200008f0eff */
[----:B------:R-:W-:Y:S01]  /*0500*/  IMAD R0, R41, 0x8, R14 ;  /* 0x0000000829007824 */ /* 0x000fe200078e020e */
[C---:B-1----:R-:W-:Y:S01]  /*0510*/  LEA R8, P0, R14.reuse, R43, 0x1 ;  /* 0x0000002b0e087211 */ /* 0x042fe200078008ff */
[----:B------:R1:W5:Y:S03]  /*0520*/  LDG.E.U16 R28, desc[UR10][R6.64] ;  /* 0x0000000a061c7981 */ /* 0x000366000c1e1500 */
[----:B------:R-:W-:Y:S01]  /*0530*/  LEA.HI.X.SX32 R9, R14, R45, 0x1, P0 ;  /* 0x0000002d0e097211 */ /* 0x000fe200000f0eff */
[----:B------:R1:W5:Y:S01]  /*0540*/  LDG.E.U16 R29, desc[UR10][R12.64] ;  /* 0x0000000a0c1d7981 */ /* 0x000362000c1e1500 */
[----:B------:R-:W-:-:S02]  /*0550*/  LEA R2, P0, R0, R43, 0x1 ;  /* 0x0000002b00027211 */ /* 0x000fc400078008ff */
[----:B------:R-:W-:Y:S01]  /*0560*/  LEA R11, R41, R0, 0x3 ;  /* 0x00000000290b7211 */ /* 0x000fe200078e18ff */
[----:B------:R1:W5:Y:S01]  /*0570*/  LDG.E.U16 R30, desc[UR10][R8.64] ;  /* 0x0000000a081e7981 */ /* 0x000362000c1e1500 */
[----:B------:R-:W-:-:S03]  /*0580*/  LEA.HI.X.SX32 R3, R0, R45, 0x1, P0 ;  /* 0x0000002d00037211 */ /* 0x000fc600000f0eff */
[----:B------:R-:W-:Y:S01]  /*0590*/  IMAD R0, R41, 0x8, R11 ;  /* 0x0000000829007824 */ /* 0x000fe200078e020b */
[-C--:B0-----:R-:W-:Y:S01]  /*05a0*/  LEA R4, P0, R11, R43.reuse, 0x1 ;  /* 0x0000002b0b047211 */ /* 0x081fe200078008ff */
[----:B------:R0:W5:Y:S02]  /*05b0*/  LDG.E.U16 R31, desc[UR10][R2.64] ;  /* 0x0000000a021f7981 */ /* 0x000164000c1e1500 */
[----:B------:R-:W-:Y:S01]  /*05c0*/  IMAD R14, R41, 0x8, R0 ;  /* 0x00000008290e7824 */ /* 0x000fe200078e0200 */
[C---:B------:R-:W-:Y:S02]  /*05d0*/  LEA R10, P1, R0.reuse, R43, 0x1 ;  /* 0x0000002b000a7211 */ /* 0x040fe400078208ff */
[-C--:B------:R-:W-:Y:S02]  /*05e0*/  LEA.HI.X.SX32 R5, R11, R45.reuse, 0x1, P0 ;  /* 0x0000002d0b057211 */ /* 0x080fe400000f0eff */
[----:B------:R-:W-:Y:S01]  /*05f0*/  LEA.HI.X.SX32 R11, R0, R45, 0x1, P1 ;  /* 0x0000002d000b7211 */ /* 0x000fe200008f0eff */
[C---:B------:R-:W-:Y:S01]  /*0600*/  IMAD R0, R41.reuse, 0x8, R14 ;  /* 0x0000000829007824 */ /* 0x040fe200078e020e */
[C---:B-1----:R-:W-:Y:S01]  /*0610*/  LEA R6, P0, R14.reuse, R43, 0x1 ;  /* 0x0000002b0e067211 */ /* 0x042fe200078008ff */
[----:B------:R1:W5:Y:S02]  /*0620*/  LDG.E.U16 R32, desc[UR10][R4.64] ;  /* 0x0000000a04207981 */ /* 0x000364000c1e1500 */
[----:B------:R-:W-:Y:S01]  /*0630*/  IMAD R13, R41, 0x8, R0 ;  /* 0x00000008290d7824 */ /* 0x000fe200078e0200 */
[----:B------:R-:W-:Y:S01]  /*0640*/  LEA.HI.X.SX32 R7, R14, R45, 0x1, P0 ;  /* 0x0000002d0e077211 */ /* 0x000fe200000f0eff */
[----:B------:R1:W5:Y:S01]  /*0650*/  LDG.E.U16 R33, desc[UR10][R10.64] ;  /* 0x0000000a0a217981 */ /* 0x000362000c1e1500 */
[----:B------:R-:W-:-:S03]  /*0660*/  LEA R8, P0, R0, R43, 0x1 ;  /* 0x0000002b00087211 */ /* 0x000fc600078008ff */
[----:B------:R1:W5:Y:S01]  /*0670*/  LDG.E.U16 R34, desc[UR10][R6.64] ;  /* 0x0000000a06227981 */ /* 0x000362000c1e1500 */
[----:B------:R-:W-:Y:S02]  /*0680*/  LEA.HI.X.SX32 R9, R0, R45, 0x1, P0 ;  /* 0x0000002d00097211 */ /* 0x000fe400000f0eff */
[----:B------:R-:W-:Y:S02]  /*0690*/  LEA R0, R41, R13, 0x3 ;  /* 0x0000000d29007211 */ /* 0x000fe400078e18ff */
[-C--:B0-----:R-:W-:Y:S01]  /*06a0*/  LEA R2, P0, R13, R43.reuse, 0x1 ;  /* 0x0000002b0d027211 */ /* 0x081fe200078008ff */
[----:B------:R0:W5:Y:S01]  /*06b0*/  LDG.E.U16 R35, desc[UR10][R8.64] ;  /* 0x0000000a08237981 */ /* 0x000162000c1e1500 */
[C---:B------:R-:W-:Y:S01]  /*06c0*/  LEA R12, P1, R0.reuse, R43, 0x1 ;  /* 0x0000002b000c7211 */ /* 0x040fe200078208ff */
[----:B------:R-:W-:Y:S01]  /*06d0*/  IMAD R14, R41, 0x8, R0 ;  /* 0x00000008290e7824 */ /* 0x000fe200078e0200 */
[-C--:B------:R-:W-:Y:S02]  /*06e0*/  LEA.HI.X.SX32 R3, R13, R45.reuse, 0x1, P0 ;  /* 0x0000002d0d037211 */ /* 0x080fe400000f0eff */
[----:B------:R-:W-:Y:S01]  /*06f0*/  LEA.HI.X.SX32 R13, R0, R45, 0x1, P1 ;  /* 0x0000002d000d7211 */ /* 0x000fe200008f0eff */
[C---:B------:R-:W-:Y:S01]  /*0700*/  IMAD R0, R41.reuse, 0x8, R14 ;  /* 0x0000000829007824 */ /* 0x040fe200078e020e */
[C---:B-1----:R-:W-:Y:S01]  /*0710*/  LEA R4, P0, R14.reuse, R43, 0x1 ;  /* 0x0000002b0e047211 */ /* 0x042fe200078008ff */
[----:B------:R1:W5:Y:S03]  /*0720*/  LDG.E.U16 R36, desc[UR10][R2.64] ;  /* 0x0000000a02247981 */ /* 0x000366000c1e1500 */
[----:B------:R-:W-:Y:S01]  /*0730*/  LEA.HI.X.SX32 R5, R14, R45, 0x1, P0 ;  /* 0x0000002d0e057211 */ /* 0x000fe200000f0eff */
[C---:B------:R-:W-:Y:S01]  /*0740*/  IMAD R11, R41.reuse, 0x8, R0 ;  /* 0x00000008290b7824 */ /* 0x040fe200078e0200 */
[C---:B------:R-:W-:Y:S01]  /*0750*/  LEA R6, P0, R0.reuse, R43, 0x1 ;  /* 0x0000002b00067211 */ /* 0x040fe200078008ff */
[----:B------:R1:W5:Y:S03]  /*0760*/  LDG.E.U16 R37, desc[UR10][R12.64] ;  /* 0x0000000a0c257981 */ /* 0x000366000c1e1500 */
[----:B------:R-:W-:Y:S01]  /*0770*/  LEA.HI.X.SX32 R7, R0, R45, 0x1, P0 ;  /* 0x0000002d00077211 */ /* 0x000fe200000f0eff */
[----:B------:R-:W-:Y:S01]  /*0780*/  IMAD R0, R41, 0x8, R11 ;  /* 0x0000000829007824 */ /* 0x000fe200078e020b */
[-C--:B0-----:R-:W-:Y:S01]  /*0790*/  LEA R8, P0, R11, R43.reuse, 0x1 ;  /* 0x0000002b0b087211 */ /* 0x081fe200078008ff */
[----:B------:R0:W5:Y:S03]  /*07a0*/  LDG.E.U16 R38, desc[UR10][R4.64] ;  /* 0x0000000a04267981 */ /* 0x000166000c1e1500 */
[----:B------:R-:W-:Y:S01]  /*07b0*/  LEA R10, P1, R0, R43, 0x1 ;  /* 0x0000002b000a7211 */ /* 0x000fe200078208ff */
[----:B------:R0:W5:Y:S01]  /*07c0*/  LDG.E.U16 R39, desc[UR10][R6.64] ;  /* 0x0000000a06277981 */ /* 0x000162000c1e1500 */
[----:B------:R-:W-:-:S02]  /*07d0*/  LEA R14, R41, R0, 0x3 ;  /* 0x00000000290e7211 */ /* 0x000fc400078e18ff */
[-C--:B------:R-:W-:Y:S02]  /*07e0*/  LEA.HI.X.SX32 R9, R11, R45.reuse, 0x1, P0 ;  /* 0x0000002d0b097211 */ /* 0x080fe400000f0eff */
[----:B------:R-:W-:Y:S01]  /*07f0*/  LEA.HI.X.SX32 R11, R0, R45, 0x1, P1 ;  /* 0x0000002d000b7211 */ /* 0x000fe200008f0eff */
[C---:B------:R-:W-:Y:S01]  /*0800*/  IMAD R0, R41.reuse, 0x8, R14 ;  /* 0x0000000829007824 */ /* 0x040fe200078e020e */
[C---:B-1----:R-:W-:Y:S01]  /*0810*/  LEA R2, P0, R14.reuse, R43, 0x1 ;  /* 0x0000002b0e027211 */ /* 0x042fe200078008ff */
[----:B------:R1:W5:Y:S02]  /*0820*/  LDG.E.U16 R40, desc[UR10][R8.64] ;  /* 0x0000000a08287981 */ /* 0x000364000c1e1500 */
[C---:B------:R-:W-:Y:S01]  /*0830*/  IMAD R13, R41.reuse, 0x8, R0 ;  /* 0x00000008290d7824 */ /* 0x040fe200078e0200 */
[----:B------:R-:W-:Y:S01]  /*0840*/  LEA.HI.X.SX32 R3, R14, R45, 0x1, P0 ;  /* 0x0000002d0e037211 */ /* 0x000fe200000f0eff */
[----:B------:R-:W5:Y:S01]  /*0850*/  LDG.E.U16 R10, desc[UR10][R10.64] ;  /* 0x0000000a0a0a7981 */ /* 0x000f62000c1e1500 */
[----:B0-----:R-:W-:Y:S01]  /*0860*/  LEA R4, P0, R0, R43, 0x1 ;  /* 0x0000002b00047211 */ /* 0x001fe200078008ff */
[----:B------:R-:W-:-:S03]  /*0870*/  IMAD R14, R41, 0x8, R13 ;  /* 0x00000008290e7824 */ /* 0x000fc600078e020d */
[----:B------:R-:W-:Y:S01]  /*0880*/  LEA.HI.X.SX32 R5, R0, R45, 0x1, P0 ;  /* 0x0000002d00057211 */ /* 0x000fe200000f0eff */
[----:B------:R-:W-:Y:S01]  /*0890*/  IMAD R0, R41, 0x8, R14 ;  /* 0x0000000829007824 */ /* 0x000fe200078e020e */
[CC--:B------:R-:W-:Y:S01]  /*08a0*/  LEA R6, P0, R13.reuse, R43.reuse, 0x1 ;  /* 0x0000002b0d067211 */ /* 0x0c0fe200078008ff */
[----:B------:R0:W5:Y:S01]  /*08b0*/  LDG.E.U16 R41, desc[UR10][R2.64] ;  /* 0x0000000a02297981 */ /* 0x000162000c1e1500 */
[----:B------:R-:W-:Y:S02]  /*08c0*/  LEA R12, P1, R14, R43, 0x1 ;  /* 0x0000002b0e0c7211 */ /* 0x000fe400078208ff */
[----:B------:R-:W-:Y:S01]  /*08d0*/  LEA.HI.X.SX32 R7, R13, R45, 0x1, P0 ;  /* 0x0000002d0d077211 */ /* 0x000fe200000f0eff */
[----:B------:R0:W5:Y:S01]  /*08e0*/  LDG.E.U16 R5, desc[UR10][R4.64] ;  /* 0x0000000a04057981 */ /* 0x000162000c1e1500 */
[----:B-1----:R-:W-:Y:S02]  /*08f0*/  LEA R8, P0, R0, R43, 0x1 ;  /* 0x0000002b00087211 */ /* 0x002fe400078008ff */
[-C--:B------:R-:W-:Y:S01]  /*0900*/  LEA.HI.X.SX32 R13, R14, R45.reuse, 0x1, P1 ;  /* 0x0000002d0e0d7211 */ /* 0x080fe200008f0eff */
[----:B------:R-:W5:Y:S01]  /*0910*/  LDG.E.U16 R6, desc[UR10][R6.64] ;  /* 0x0000000a06067981 */ /* 0x000f62000c1e1500 */
[----:B------:R-:W-:-:S03]  /*0920*/  LEA.HI.X.SX32 R9, R0, R45, 0x1, P0 ;  /* 0x0000002d00097211 */ /* 0x000fc600000f0eff */
[----:B------:R-:W5:Y:S04]  /*0930*/  LDG.E.U16 R12, desc[UR10][R12.64] ;  /* 0x0000000a0c0c7981 */ /* 0x000f68000c1e1500 */
[----:B------:R-:W5:Y:S01]  /*0940*/  LDG.E.U16 R8, desc[UR10][R8.64] ;  /* 0x0000000a08087981 */ /* 0x000f62000c1e1500 */
[----:B------:R-:W1:Y:S01]  /*0950*/  S2UR UR8, SR_CgaCtaId ;  /* 0x00000000000879c3 */ /* 0x000e620000008800 */
[C---:B------:R-:W-:Y:S02]  /*0960*/  LOP3.LUT R0, R124.reuse, 0xc0, RZ, 0xc0, !PT ;  /* 0x000000c07c007812 */ /* 0x040fe400078ec0ff */
[----:B------:R-:W-:Y:S01]  /*0970*/  LOP3.LUT R126, R124, 0xff, RZ, 0xc0, !PT ;  /* 0x000000ff7c7e7812 */ /* 0x000fe200078ec0ff */
[----:B------:R-:W-:Y:S01]  /*0980*/  UMOV UR4, 0x400 ;  /* 0x0000040000047882 */ /* 0x000fe20000000000 */
[----:B0-----:R-:W-:-:S02]  /*0990*/  SHF.R.U32.HI R3, RZ, 0x2, R0 ;  /* 0x00000002ff037819 */ /* 0x001fc40000011600 */
[----:B------:R-:W-:-:S04]  /*09a0*/  SHF.L.U32 R0, R126, 0x1, RZ ;  /* 0x000000017e007819 */ /* 0x000fc800000006ff */
[----:B------:R-:W-:Y:S01]  /*09b0*/  LOP3.LUT R11, R0, R3, RZ, 0x3c, !PT ;  /* 0x00000003000b7212 */ /* 0x000fe200078e3cff */
[----:B------:R-:W-:Y:S01]  /*09c0*/  VIADD R42, R128, 0x20 ;  /* 0x00000020802a7836 */ /* 0x000fe20000000000 */
[----:B-1----:R-:W-:-:S04]  /*09d0*/  ULEA UR8, UR8, UR4, 0x18 ;  /* 0x0000000408087291 */ /* 0x002fc8000f8ec03f */
[----:B------:R-:W-:Y:S01]  /*09e0*/  ISETP.GE.AND P0, PT, R42, 0x1, PT ;  /* 0x000000012a00780c */ /* 0x000fe20003f06270 */
[----:B------:R-:W-:Y:S01]  /*09f0*/  IMAD.MOV.U32 R211, RZ, RZ, 0x3f800000 ;  /* 0x3f800000ffd37424 */ /* 0x000fe200078e00ff */
[----:B------:R-:W-:Y:S01]  /*0a00*/  MOV R4, 0xff800000 ;  /* 0xff80000000047802 */ /* 0x000fe20000000f00 */
[----:B------:R-:W-:Y:S01]  /*0a10*/  IMAD.MOV.U32 R0, RZ, RZ, -0x800000 ;  /* 0xff800000ff007424 */ /* 0x000fe200078e00ff */
[----:B------:R-:W-:Y:S01]  /*0a20*/  CS2R R60, SRZ ;  /* 0x00000000003c7805 */ /* 0x000fe2000001ff00 */
[----:B------:R-:W-:Y:S01]  /*0a30*/  IMAD.MOV.U32 R2, RZ, RZ, -0x800000 ;  /* 0xff800000ff027424 */ /* 0x000fe200078e00ff */
[----:B------:R-:W-:Y:S01]  /*0a40*/  CS2R R62, SRZ ;  /* 0x00000000003e7805 */ /* 0x000fe2000001ff00 */
[----:B------:R-:W-:Y:S01]  /*0a50*/  IMAD.MOV.U32 R3, RZ, RZ, -0x800000 ;  /* 0xff800000ff037424 */ /* 0x000fe200078e00ff */
[----:B------:R-:W-:Y:S01]  /*0a60*/  CS2R R72, SRZ ;  /* 0x0000000000487805 */ /* 0x000fe2000001ff00 */
[----:B------:R-:W-:Y:S01]  /*0a70*/  IMAD.MOV.U32 R209, RZ, RZ, 0x3f800000 ;  /* 0x3f800000ffd17424 */ /* 0x000fe200078e00ff */
[----:B------:R-:W-:Y:S01]  /*0a80*/  CS2R R74, SRZ ;  /* 0x00000000004a7805 */ /* 0x000fe2000001ff00 */
[----:B------:R-:W-:Y:S01]  /*0a90*/  IMAD.MOV.U32 R207, RZ, RZ, 0x3f800000 ;  /* 0x3f800000ffcf7424 */ /* 0x000fe200078e00ff */
[----:B------:R-:W-:Y:S01]  /*0aa0*/  CS2R R84, SRZ ;  /* 0x0000000000547805 */ /* 0x000fe2000001ff00 */
[----:B------:R-:W-:Y:S01]  /*0ab0*/  IMAD.MOV.U32 R205, RZ, RZ, 0x3f800000 ;  /* 0x3f800000ffcd7424 */ /* 0x000fe200078e00ff */
[----:B------:R-:W-:-:S02]  /*0ac0*/  CS2R R86, SRZ ;  /* 0x0000000000567805 */ /* 0x000fc4000001ff00 */
[----:B------:R-:W-:Y:S02]  /*0ad0*/  CS2R R68, SRZ ;  /* 0x0000000000447805 */ /* 0x000fe4000001ff00 */
[----:B------:R-:W-:Y:S02]  /*0ae0*/  CS2R R70, SRZ ;  /* 0x0000000000467805 */ /* 0x000fe4000001ff00 */
[----:B------:R-:W-:Y:S02]  /*0af0*/  CS2R R64, SRZ ;  /* 0x0000000000407805 */ /* 0x000fe4000001ff00 */
[----:B------:R-:W-:Y:S02]  /*0b00*/  CS2R R66, SRZ ;  /* 0x0000000000427805 */ /* 0x000fe4000001ff00 */
[----:B------:R-:W-:Y:S02]  /*0b10*/  CS2R R56, SRZ ;  /* 0x0000000000387805 */ /* 0x000fe4000001ff00 */
[----:B------:R-:W-:-:S02]  /*0b20*/  CS2R R58, SRZ ;  /* 0x00000000003a7805 */ /* 0x000fc4000001ff00 */
[----:B------:R-:W-:Y:S02]  /*0b30*/  CS2R R80, SRZ ;  /* 0x0000000000507805 */ /* 0x000fe4000001ff00 */
[----:B------:R-:W-:Y:S02]  /*0b40*/  CS2R R82, SRZ ;  /* 0x0000000000527805 */ /* 0x000fe4000001ff00 */
[----:B------:R-:W-:Y:S02]  /*0b50*/  CS2R R76, SRZ ;  /* 0x00000000004c7805 */ /* 0x000fe4000001ff00 */
[----:B------:R-:W-:Y:S02]  /*0b60*/  CS2R R78, SRZ ;  /* 0x00000000004e7805 */ /* 0x000fe4000001ff00 */
[C---:B------:R-:W-:Y:S01]  /*0b70*/  LOP3.LUT R130, R124.reuse, 0x1c, RZ, 0xc0, !PT ;  /* 0x0000001c7c827812 */ /* 0x040fe200078ec0ff */
[----:B--2---:R-:W-:Y:S04]  /*0b80*/  STS.U16 [R11+UR8+0x10000], R15 ;  /* 0x0100000f0b007988 */ /* 0x004fe80008000408 */
[----:B---3--:R-:W-:Y:S04]  /*0b90*/  STS.U16 [R11+UR8+0x10200], R16 ;  /* 0x010200100b007988 */ /* 0x008fe80008000408 */
[----:B----4-:R-:W-:Y:S04]  /*0ba0*/  STS.U16 [R11+UR8+0x10400], R17 ;  /* 0x010400110b007988 */ /* 0x010fe80008000408 */
[----:B------:R-:W-:Y:S04]  /*0bb0*/  STS.U16 [R11+UR8+0x10600], R18 ;  /* 0x010600120b007988 */ /* 0x000fe80008000408 */
[----:B------:R-:W-:Y:S04]  /*0bc0*/  STS.U16 [R11+UR8+0x10800], R19 ;  /* 0x010800130b007988 */ /* 0x000fe80008000408 */
[----:B------:R-:W-:Y:S04]  /*0bd0*/  STS.U16 [R11+UR8+0x10a00], R20 ;  /* 0x010a00140b007988 */ /* 0x000fe80008000408 */
[----:B-----5:R-:W-:Y:S04]  /*0be0*/  STS.U16 [R11+UR8+0x10c00], R21 ;  /* 0x010c00150b007988 */ /* 0x020fe80008000408 */
[----:B------:R-:W-:Y:S04]  /*0bf0*/  STS.U16 [R11+UR8+0x10e00], R22 ;  /* 0x010e00160b007988 */ /* 0x000fe80008000408 */
        /* <DEDUP_REMOVED lines=22> */
[----:B------:R0:W-:Y:S04]  /*0d60*/  STS.U16 [R11+UR8+0x13800], R5 ;  /* 0x013800050b007988 */ /* 0x0001e80008000408 */
[----:B------:R1:W-:Y:S01]  /*0d70*/  STS.U16 [R11+UR8+0x13a00], R6 ;  /* 0x013a00060b007988 */ /* 0x0003e20008000408 */
[----:B0-----:R-:W-:-:S02]  /*0d80*/  LOP3.LUT R5, R124, 0xe0, RZ, 0xc0, !PT ;  /* 0x000000e07c057812 */ /* 0x001fc400078ec0ff */
[----:B-1----:R-:W-:Y:S01]  /*0d90*/  LOP3.LUT R6, R124, 0x3, RZ, 0xc0, !PT ;  /* 0x000000037c067812 */ /* 0x002fe200078ec0ff */
[----:B------:R-:W-:Y:S06]  /*0da0*/  @!P0 BRA `(.L_x_0) ;  /* 0x000000b000788947 */ /* 0x000fec0003800000 */
[----:B------:R-:W0:Y:S01]  /*0db0*/  LDC.64 R2, c[0x0][0x250] ;  /* 0x00009400ff027b82 */ /* 0x000e220000000a00 */
[C---:B------:R-:W-:Y:S01]  /*0dc0*/  LOP3.LUT R0, R124.reuse, 0x7, RZ, 0xc0, !PT ;  /* 0x000000077c007812 */ /* 0x040fe200078ec0ff */
[----:B------:R-:W-:Y:S01]  /*0dd0*/  ULDC UR4, c[0x0][0x258] ;  /* 0x0000960000047ab9 */ /* 0x000fe20000000800 */
[----:B------:R-:W-:Y:S01]  /*0de0*/  SHF.L.U32 R7, R124, 0x8, RZ ;  /* 0x000000087c077819 */ /* 0x000fe200000006ff */
[----:B------:R-:W-:Y:S01]  /*0df0*/  ULDC.64 UR6, c[0x0][0x218] ;  /* 0x0000860000067ab9 */ /* 0x000fe20000000a00 */
[----:B------:R-:W-:Y:S01]  /*0e00*/  SHF.R.U32.HI R5, RZ, 0x1, R5 ;  /* 0x00000001ff057819 */ /* 0x000fe20000011605 */
[----:B------:R-:W-:Y:S01]  /*0e10*/  IMAD.SHL.U32 R0, R0, 0x10, RZ ;  /* 0x0000001000007824 */ /* 0x000fe200078e00ff */
[C---:B------:R-:W-:Y:S01]  /*0e20*/  LOP3.LUT P1, RZ, R124.reuse, 0x80, RZ, 0xc0, !PT ;  /* 0x000000807cff7812 */ /* 0x040fe2000782c0ff */
[----:B------:R-:W1:Y:S01]  /*0e30*/  LDC.64 R10, c[0x0][0x220] ;  /* 0x00008800ff0a7b82 */ /* 0x000e620000000a00 */
[----:B------:R-:W-:Y:S01]  /*0e40*/  LOP3.LUT R4, R124, 0x7f, RZ, 0xc0, !PT ;  /* 0x0000007f7c047812 */ /* 0x000fe200078ec0ff */
[----:B------:R-:W-:Y:S01]  /*0e50*/  IMAD.MOV.U32 R209, RZ, RZ, 0x3f800000 ;  /* 0x3f800000ffd17424 */ /* 0x000fe200078e00ff */
[----:B------:R-:W-:Y:S01]  /*0e60*/  LOP3.LUT R0, R0, 0xf00, R7, 0xf8, !PT ;  /* 0x00000f0000007812 */ /* 0x000fe200078ef807 */
[----:B------:R-:W-:Y:S01]  /*0e70*/  IMAD.MOV.U32 R207, RZ, RZ, 0x3f800000 ;  /* 0x3f800000ffcf7424 */ /* 0x000fe200078e00ff */
[----:B------:R-:W-:Y:S01]  /*0e80*/  SEL R7, RZ, 0x110, !P1 ;  /* 0x00000110ff077807 */ /* 0x000fe20004800000 */
[----:B------:R-:W-:Y:S01]  /*0e90*/  IMAD.SHL.U32 R8, R4, 0x2, RZ ;  /* 0x0000000204087824 */ /* 0x000fe200078e00ff */
[----:B------:R-:W-:Y:S01]  /*0ea0*/  LOP3.LUT R224, R0, R5, RZ, 0x3c, !PT ;  /* 0x0000000500e07212 */ /* 0x000fe200078e3cff */
[----:B------:R-:W-:Y:S01]  /*0eb0*/  IMAD R0, R126, UR4, RZ ;  /* 0x000000047e007c24 */ /* 0x000fe2000f8e02ff */
[----:B------:R-:W-:Y:S01]  /*0ec0*/  LOP3.LUT R5, R124, 0x10, RZ, 0xc0, !PT ;  /* 0x000000107c057812 */ /* 0x000fe200078ec0ff */
[----:B------:R-:W-:Y:S01]  /*0ed0*/  ULDC.64 UR4, c[0x0][0x260] ;  /* 0x0000980000047ab9 */ /* 0x000fe20000000a00 */
[----:B------:R-:W-:Y:S01]  /*0ee0*/  LOP3.LUT R8, R7, R8, RZ, 0x3c, !PT ;  /* 0x0000000807087212 */ /* 0x000fe200078e3cff */
[C---:B------:R-:W-:Y:S01]  /*0ef0*/  IMAD.SHL.U32 R123, R0.reuse, 0x2, RZ ;  /* 0x00000002007b7824 */ /* 0x040fe200078e00ff */
[----:B------:R-:W-:Y:S01]  /*0f00*/  LEA R9, R5, UR8, 0x3 ;  /* 0x0000000805097c11 */ /* 0x000fe2000f8e18ff */
[----:B------:R-:W-:Y:S01]  /*0f10*/  IMAD.HI R5, R0, 0x2, RZ ;  /* 0x0000000200057827 */ /* 0x000fe200078e02ff */
[----:B------:R-:W-:Y:S01]  /*0f20*/  UIMAD UR4, UR9, UR4, URZ ;  /* 0x00000004090472a4 */ /* 0x000fe2000f8e023f */
[----:B0-----:R-:W-:Y:S01]  /*0f30*/  SHF.L.U32 R131, R3, 0x4, RZ ;  /* 0x0000000403837819 */ /* 0x001fe200000006ff */
[----:B------:R-:W0:Y:S01]  /*0f40*/  LDC R147, c[0x0][0x268] ;  /* 0x00009a00ff937b82 */ /* 0x000e220000000800 */
[----:B------:R-:W-:Y:S01]  /*0f50*/  IMAD R2, R2, UR9, RZ ;  /* 0x0000000902027c24 */ /* 0x000fe2000f8e02ff */
[----:B------:R-:W-:Y:S01]  /*0f60*/  IADD3 R224, R224, R9, RZ ;  /* 0x00000009e0e07210 */ /* 0x000fe20007ffe0ff */
[----:B------:R-:W-:Y:S01]  /*0f70*/  IMAD R4, R4, UR5, RZ ;  /* 0x0000000504047c24 */ /* 0x000fe2000f8e02ff */
[----:B------:R-:W-:Y:S01]  /*0f80*/  ISETP.NE.U32.AND P0, PT, R6, RZ, PT ;  /* 0x000000ff0600720c */ /* 0x000fe20003f05070 */
[C---:B------:R-:W-:Y:S01]  /*0f90*/  IMAD.SHL.U32 R122, R2.reuse, 0x2, RZ ;  /* 0x00000002027a7824 */ /* 0x040fe200078e00ff */
[----:B------:R-:W-:Y:S01]  /*0fa0*/  SHF.R.U32.HI R226, RZ, 0x3, R126 ;  /* 0x00000003ffe27819 */ /* 0x000fe2000001167e */
[----:B------:R-:W-:Y:S01]  /*0fb0*/  IMAD.HI R2, R2, 0x2, RZ ;  /* 0x0000000202027827 */ /* 0x000fe200078e02ff */
[----:B------:R-:W2:Y:S01]  /*0fc0*/  LDC R148, c[0x0][0x268] ;  /* 0x00009a00ff947b82 */ /* 0x000ea20000000800 */
[----:B------:R-:W-:Y:S01]  /*0fd0*/  SHF.R.U32.HI R213, RZ, 0x2, R124 ;  /* 0x00000002ffd57819 */ /* 0x000fe2000001167c */
[----:B------:R-:W-:Y:S01]  /*0fe0*/  ULDC UR12, c[0x0][0x238] ;  /* 0x00008e00000c7ab9 */ /* 0x000fe20000000800 */
[----:B------:R-:W-:Y:S01]  /*0ff0*/  IADD3 R122, P1, P2, R123, UR6, R122 ;  /* 0x000000067b7a7c10 */ /* 0x000fe2000fa3e07a */
[----:B------:R-:W-:Y:S01]  /*1000*/  USHF.L.U32 UR6, UR4, 0x1, URZ ;  /* 0x0000000104067899 */ /* 0x000fe2000800063f */
[----:B------:R-:W-:Y:S01]  /*1010*/  IMAD.HI R0, R4, 0x2, RZ ;  /* 0x0000000204007827 */ /* 0x000fe200078e02ff */
[----:B------:R-:W-:Y:S01]  /*1020*/  UIMAD.WIDE UR4, UR4, 0x2, URZ ;  /* 0x00000002040478a5 */ /* 0x000fe2000f8e023f */
[----:B------:R-:W-:Y:S01]  /*1030*/  IADD3.X R123, R5, UR7, R2, P1, P2 ;  /* 0x00000007057b7c10 */ /* 0x000fe20008fe4402 */
[----:B------:R-:W3:Y:S01]  /*1040*/  LDC R149, c[0x0][0x268] ;  /* 0x00009a00ff957b82 */ /* 0x000ee20000000800 */
[C---:B------:R-:W-:Y:S01]  /*1050*/  IMAD R5, R3.reuse, 0x84, RZ ;  /* 0x0000008403057824 */ /* 0x040fe200078e02ff */
[----:B------:R-:W-:Y:S01]  /*1060*/  SHF.R.U32.HI R2, RZ, 0x7, R124 ;  /* 0x00000007ff027819 */ /* 0x000fe2000001167c */
[C---:B------:R-:W-:Y:S01]  /*1070*/  IMAD.SHL.U32 R125, R3.reuse, 0x2, RZ ;  /* 0x00000002037d7824 */ /* 0x040fe200078e00ff */
[----:B------:R-:W-:Y:S01]  /*1080*/  LOP3.LUT R226, R226, 0x1c, RZ, 0xc0, !PT ;  /* 0x0000001ce2e27812 */ /* 0x000fe200078ec0ff */
[----:B------:R-:W-:Y:S01]  /*1090*/  IMAD R9, R3, 0x88, RZ ;  /* 0x0000008803097824 */ /* 0x000fe200078e02ff */
[-C--:B------:R-:W-:Y:S01]  /*10a0*/  IADD3 RZ, P2, R5, R122.reuse, RZ ;  /* 0x0000007a05ff7210 */ /* 0x080fe20007f5e0ff */
[----:B------:R-:W-:Y:S01]  /*10b0*/  IMAD.SHL.U32 R5, R4, 0x2, RZ ;  /* 0x0000000204057824 */ /* 0x000fe200078e00ff */
[----:B------:R-:W-:Y:S01]  /*10c0*/  SGXT.U32 R2, R2, 0x1 ;  /* 0x000000010202781a */ /* 0x000fe20000000000 */
[----:B------:R-:W-:Y:S01]  /*10d0*/  IMAD.SHL.U32 R127, R3, 0x4, RZ ;  /* 0x00000004037f7824 */ /* 0x000fe200078e00ff */
[-C--:B------:R-:W-:Y:S01]  /*10e0*/  IADD3 RZ, P5, R9, R122.reuse, RZ ;  /* 0x0000007a09ff7210 */ /* 0x080fe20007fbe0ff */
[----:B------:R-:W-:Y:S01]  /*10f0*/  IMAD R7, R3, 0x82, RZ ;  /* 0x0000008203077824 */ /* 0x000fe200078e02ff */
[----:B-1----:R-:W-:Y:S01]  /*1100*/  IADD3 R5, P4, P6, R5, UR6, R10 ;  /* 0x0000000605057c10 */ /* 0x002fe2000fe9e00a */
[----:B------:R-:W1:Y:S01]  /*1110*/  LDC R9, c[0x0][0x268] ;  /* 0x00009a00ff097b82 */ /* 0x000e620000000800 */
[----:B------:R-:W-:Y:S01]  /*1120*/  IMAD.SHL.U32 R133, R3, 0x20, RZ ;  /* 0x0000002003857824 */ /* 0x000fe200078e00ff */
[----:B------:R-:W-:Y:S01]  /*1130*/  SGXT.U32 R213, R213, 0x3 ;  /* 0x00000003d5d5781a */ /* 0x000fe20000000000 */
[C---:B------:R-:W-:Y:S01]  /*1140*/  IMAD.SHL.U32 R129, R3.reuse, 0x8, RZ ;  /* 0x0000000803817824 */ /* 0x040fe200078e00ff */
[----:B------:R-:W-:Y:S01]  /*1150*/  IADD3.X R0, R0, UR5, R11, P4, P6 ;  /* 0x0000000500007c10 */ /* 0x000fe2000a7ec40b */
[----:B------:R-:W-:Y:S01]  /*1160*/  IMAD.SHL.U32 R135, R3, 0x40, RZ ;  /* 0x0000004003877824 */ /* 0x000fe200078e00ff */
[-C--:B------:R-:W-:Y:S01]  /*1170*/  IADD3 R12, P4, R125, R122.reuse, RZ ;  /* 0x0000007a7d0c7210 */ /* 0x080fe20007f9e0ff */
[----:B------:R-:W-:Y:S01]  /*1180*/  IMAD R139, R3, 0x42, RZ ;  /* 0x00000042038b7824 */ /* 0x000fe200078e02ff */
[-C--:B------:R-:W-:Y:S01]  /*1190*/  IADD3 RZ, P1, R7, R122.reuse, RZ ;  /* 0x0000007a07ff7210 */ /* 0x080fe20007f3e0ff */
[C---:B------:R-:W-:Y:S01]  /*11a0*/  IMAD R7, R3.reuse, 0x86, RZ ;  /* 0x0000008603077824 */ /* 0x040fe200078e02ff */
[CC--:B------:R-:W-:Y:S01]  /*11b0*/  LEA.HI.X.SX32 R13, R3.reuse, R123.reuse, 0x1, P4 ;  /* 0x0000007b030d7211 */ /* 0x0c0fe200020f0eff */
[C---:B------:R-:W-:Y:S01]  /*11c0*/  IMAD R137, R3.reuse, 0x41, RZ ;  /* 0x0000004103897824 */ /* 0x040fe200078e02ff */
[CC--:B------:R-:W-:Y:S01]  /*11d0*/  LEA RZ, P4, R3.reuse, R122.reuse, 0x3 ;  /* 0x0000007a03ff7211 */ /* 0x0c0fe200078818ff */
[C---:B------:R-:W-:Y:S01]  /*11e0*/  IMAD R11, R3.reuse, 0x8c, RZ ;  /* 0x0000008c030b7824 */ /* 0x040fe200078e02ff */
[-C--:B------:R-:W-:Y:S01]  /*11f0*/  LEA RZ, P6, R3, R122.reuse, 0x2 ;  /* 0x0000007a03ff7211 */ /* 0x080fe200078c10ff */
[----:B------:R4:W-:Y:S01]  /*1200*/  STL.64 [R1+0x350], R12 ;  /* 0x0003500c01007387 */ /* 0x0009e20000100a00 */
[-C--:B------:R-:W-:Y:S01]  /*1210*/  LEA.HI.X.SX32 R127, R127, R123.reuse, 0x1, P4 ;  /* 0x0000007b7f7f7211 */ /* 0x080fe200020f0eff */
[----:B------:R-:W5:Y:S01]  /*1220*/  LDC R150, c[0x0][0x268] ;  /* 0x00009a00ff967b82 */ /* 0x000f620000000800 */
[CC--:B------:R-:W-:Y:S01]  /*1230*/  LEA RZ, P4, R3.reuse, R122.reuse, 0x5 ;  /* 0x0000007a03ff7211 */ /* 0x0c0fe200078828ff */
[----:B------:R-:W-:Y:S01]  /*1240*/  IMAD R141, R3, 0x43, RZ ;  /* 0x00000043038d7824 */ /* 0x000fe200078e02ff */
[-C--:B------:R-:W-:Y:S01]  /*1250*/  IADD3 RZ, P3, R7, R122.reuse, RZ ;  /* 0x0000007a07ff7210 */ /* 0x080fe20007f7e0ff */
[----:B------:R-:W-:Y:S01]  /*1260*/  IMAD R7, R3, 0x8a, RZ ;  /* 0x0000008a03077824 */ /* 0x000fe200078e02ff */
[----:B------:R-:W-:Y:S01]  /*1270*/  LEA.HI.X.SX32 R131, R131, R123, 0x1, P4 ;  /* 0x0000007b83837211 */ /* 0x000fe200020f0eff */
[C---:B------:R-:W-:Y:S01]  /*1280*/  IMAD R81, R3.reuse, 0x22, RZ ;  /* 0x0000002203517824 */ /* 0x040fe200078e02ff */
[-C--:B------:R-:W-:Y:S01]  /*1290*/  LEA RZ, P4, R3, R122.reuse, 0x6 ;  /* 0x0000007a03ff7211 */ /* 0x080fe200078830ff */
[----:B-1----:R-:W-:Y:S01]  /*12a0*/  IMAD R42, R2, R9, RZ ;  /* 0x00000009022a7224 */ /* 0x002fe200078e02ff */
[-C--:B------:R-:W-:Y:S01]  /*12b0*/  LEA.HI.X.SX32 R125, R125, R123.reuse, 0x1, P6 ;  /* 0x0000007b7d7d7211 */ /* 0x080fe200030f0eff */
[C---:B----4-:R-:W-:Y:S01]  /*12c0*/  IMAD R13, R3.reuse, 0x8e, RZ ;  /* 0x0000008e030d7824 */ /* 0x050fe200078e02ff */
[-C--:B------:R-:W-:Y:S01]  /*12d0*/  LEA RZ, P6, R3, R122.reuse, 0x4 ;  /* 0x0000007a03ff7211 */ /* 0x080fe200078c20ff */
[----:B------:R-:W-:Y:S01]  /*12e0*/  IMAD R48, R9, 0x2, R42 ;  /* 0x0000000209307824 */ /* 0x000fe200078e022a */
[-C--:B------:R-:W-:Y:S01]  /*12f0*/  LEA.HI.X.SX32 R133, R133, R123.reuse, 0x1, P4 ;  /* 0x0000007b85857211 */ /* 0x080fe200020f0eff */
[----:B------:R-:W1:Y:S01]  /*1300*/  LDC R17, c[0x0][0x268] ;  /* 0x00009a00ff117b82 */ /* 0x000e620000000800 */
[-C--:B------:R-:W-:Y:S01]  /*1310*/  LEA RZ, P4, R3, R122.reuse, 0x7 ;  /* 0x0000007a03ff7211 */ /* 0x080fe200078838ff */
[----:B------:R-:W-:Y:S01]  /*1320*/  IMAD R78, R9, 0x2, R48 ;  /* 0x00000002094e7824 */ /* 0x000fe200078e0230 */
[-C--:B------:R-:W-:Y:S01]  /*1330*/  LEA.HI.X.SX32 R129, R129, R123.reuse, 0x1, P6 ;  /* 0x0000007b81817211 */ /* 0x080fe200030f0eff */
[----:B------:R-:W-:Y:S01]  /*1340*/  IMAD R143, R3, 0x44, RZ ;  /* 0x00000044038f7824 */ /* 0x000fe200078e02ff */
[-C--:B------:R-:W-:Y:S01]  /*1350*/  IADD3 RZ, P6, R7, R122.reuse, RZ ;  /* 0x0000007a07ff7210 */ /* 0x080fe20007fde0ff */
[----:B------:R-:W-:Y:S01]  /*1360*/  IMAD R7, R3, 0x21, RZ ;  /* 0x0000002103077824 */ /* 0x000fe200078e02ff */
[-C--:B------:R-:W-:Y:S01]  /*1370*/  LEA.HI.X.SX32 R135, R135, R123.reuse, 0x1, P4 ;  /* 0x0000007b87877211 */ /* 0x080fe200020f0eff */
[----:B------:R-:W4:Y:S01]  /*1380*/  LDC R19, c[0x0][0x268] ;  /* 0x00009a00ff137b82 */ /* 0x000f220000000800 */
[-C--:B------:R-:W-:Y:S01]  /*1390*/  IADD3 R14, P4, R139, R122.reuse, RZ ;  /* 0x0000007a8b0e7210 */ /* 0x080fe20007f9e0ff */
[----:B------:R-:W-:Y:S01]  /*13a0*/  IMAD R146, R3, 0x46, RZ ;  /* 0x0000004603927824 */ /* 0x000fe200078e02ff */
[-C--:B------:R-:W-:Y:S01]  /*13b0*/  LEA.HI.X.SX32 R137, R137, R123.reuse, 0x1, P1 ;  /* 0x0000007b89897211 */ /* 0x080fe200008f0eff */
[----:B------:R-:W-:Y:S01]  /*13c0*/  IMAD R145, R3, 0x45, RZ ;  /* 0x0000004503917824 */ /* 0x000fe200078e02ff */
[-C--:B------:R-:W-:Y:S01]  /*13d0*/  IADD3 RZ, P1, R11, R122.reuse, RZ ;  /* 0x0000007a0bff7210 */ /* 0x080fe20007f3e0ff */
[----:B------:R-:W-:Y:S01]  /*13e0*/  IMAD R11, R3, 0x90, RZ ;  /* 0x00000090030b7824 */ /* 0x000fe200078e02ff */
[-C--:B------:R-:W-:Y:S01]  /*13f0*/  LEA.HI.X.SX32 R15, R7, R123.reuse, 0x1, P4 ;  /* 0x0000007b070f7211 */ /* 0x080fe200020f0eff */
[----:B------:R-:W4:Y:S01]  /*1400*/  LDC R21, c[0x0][0x268] ;  /* 0x00009a00ff157b82 */ /* 0x000f220000000800 */
[-C--:B------:R-:W-:Y:S01]  /*1410*/  LEA.HI.X.SX32 R139, R139, R123.reuse, 0x1, P2 ;  /* 0x0000007b8b8b7211 */ /* 0x080fe200010f0eff */
[----:B------:R-:W-:Y:S01]  /*1420*/  IMAD R85, R3, 0x23, RZ ;  /* 0x0000002303557824 */ /* 0x000fe200078e02ff */
[-C--:B------:R-:W-:Y:S01]  /*1430*/  IADD3 RZ, P2, R11, R122.reuse, RZ ;  /* 0x0000007a0bff7210 */ /* 0x080fe20007f5e0ff */
[----:B------:R0:W-:Y:S01]  /*1440*/  STL.64 [R1+0x278], R14 ;  /* 0x0002780e01007387 */ /* 0x0001e20000100a00 */
[----:B------:R-:W-:Y:S01]  /*1450*/  IADD3 RZ, P4, R13, R122, RZ ;  /* 0x0000007a0dff7210 */ /* 0x000fe20007f9e0ff */
[----:B------:R-:W-:Y:S01]  /*1460*/  IMAD R160, R3, 0xd, RZ ;  /* 0x0000000d03a07824 */ /* 0x000fe200078e02ff */
[----:B------:R-:W-:Y:S01]  /*1470*/  LEA R80, R9, R78, 0x1 ;  /* 0x0000004e09507211 */ /* 0x000fe200078e08ff */
[----:B------:R-:W2:Y:S01]  /*1480*/  LDC R7, c[0x0][0x268] ;  /* 0x00009a00ff077b82 */ /* 0x000ea20000000800 */
[-C--:B------:R-:W-:Y:S01]  /*1490*/  LEA.HI.X.SX32 R141, R141, R123.reuse, 0x1, P3 ;  /* 0x0000007b8d8d7211 */ /* 0x080fe200018f0eff */
[----:B------:R-:W-:Y:S01]  /*14a0*/  IMAD R164, R3, 0x69, RZ ;  /* 0x0000006903a47824 */ /* 0x000fe200078e02ff */
[----:B------:R-:W-:Y:S01]  /*14b0*/  IADD3 R168, P3, R81, R122, RZ ;  /* 0x0000007a51a87210 */ /* 0x000fe20007f7e0ff */
[----:B------:R-:W-:Y:S01]  /*14c0*/  IMAD R82, R9, 0x2, R80 ;  /* 0x0000000209527824 */ /* 0x000fe200078e0250 */
[----:B------:R-:W-:Y:S01]  /*14d0*/  LEA.HI.X.SX32 R145, R145, R123, 0x1, P6 ;  /* 0x0000007b91917211 */ /* 0x000fe200030f0eff */
[----:B------:R-:W-:Y:S01]  /*14e0*/  IMAD R162, R3, 0xd6, RZ ;  /* 0x000000d603a27824 */ /* 0x000fe200078e02ff */
[----:B------:R-:W-:Y:S01]  /*14f0*/  LOP3.LUT R222, R213, 0x8, RZ, 0xfc, !PT ;  /* 0x00000008d5de7812 */ /* 0x000fe200078efcff */
[----:B------:R-:W3:Y:S01]  /*1500*/  LDC R11, c[0x0][0x268] ;  /* 0x00009a00ff0b7b82 */ /* 0x000ee20000000800 */
[----:B------:R-:W-:Y:S01]  /*1510*/  IMAD R84, R9, 0x2, R82 ;  /* 0x0000000209547824 */ /* 0x000fe200078e0252 */
[----:B------:R-:W-:Y:S01]  /*1520*/  LOP3.LUT R220, R213, 0x10, RZ, 0xfc, !PT ;  /* 0x00000010d5dc7812 */ /* 0x000fe200078efcff */
[C---:B------:R-:W-:Y:S01]  /*1530*/  IMAD R166, R3.reuse, 0xda, RZ ;  /* 0x000000da03a67824 */ /* 0x040fe200078e02ff */
[----:B------:R-:W-:Y:S01]  /*1540*/  LEA R222, R222, UR8, 0x5 ;  /* 0x00000008dede7c11 */ /* 0x000fe2000f8e28ff */
[C---:B------:R-:W-:Y:S01]  /*1550*/  IMAD R174, R3.reuse, 0x6f, RZ ;  /* 0x0000006f03ae7824 */ /* 0x040fe200078e02ff */
[----:B------:R-:W-:Y:S01]  /*1560*/  LEA R220, R220, UR8, 0x5 ;  /* 0x00000008dcdc7c11 */ /* 0x000fe2000f8e28ff */
[C---:B------:R-:W-:Y:S01]  /*1570*/  IMAD R175, R3.reuse, 0x7, RZ ;  /* 0x0000000703af7824 */ /* 0x040fe200078e02ff */
[----:B------:R-:W5:Y:S01]  /*1580*/  LDC R13, c[0x0][0x268] ;  /* 0x00009a00ff0d7b82 */ /* 0x000f620000000800 */
[C---:B------:R-:W-:Y:S01]  /*1590*/  IMAD R176, R3.reuse, 0xe2, RZ ;  /* 0x000000e203b07824 */ /* 0x040fe200078e02ff */
[----:B------:R-:W-:Y:S01]  /*15a0*/  MOV R211, 0x3f800000 ;  /* 0x3f80000000d37802 */ /* 0x000fe20000000f00 */
[C---:B------:R-:W-:Y:S01]  /*15b0*/  IMAD R177, R3.reuse, 0xe4, RZ ;  /* 0x000000e403b17824 */ /* 0x040fe200078e02ff */
[C---:B------:R-:W-:Y:S01]  /*15c0*/  LOP3.LUT R252, R8.reuse, 0x40, RZ, 0x3c, !PT ;  /* 0x0000004008fc7812 */ /* 0x040fe200078e3cff */
[C---:B------:R-:W-:Y:S01]  /*15d0*/  IMAD R180, R3.reuse, 0x71, RZ ;  /* 0x0000007103b47824 */ /* 0x040fe200078e02ff */
[----:B------:R-:W-:Y:S01]  /*15e0*/  LOP3.LUT R247, R8, 0x60, RZ, 0x3c, !PT ;  /* 0x0000006008f77812 */ /* 0x000fe200078e3cff */
[----:B------:R-:W-:Y:S01]  /*15f0*/  IMAD R181, R3, 0x39, RZ ;  /* 0x0000003903b57824 */ /* 0x000fe200078e02ff */
[----:B0-----:R-:W0:Y:S01]  /*1600*/  LDC R15, c[0x0][0x268] ;  /* 0x00009a00ff0f7b82 */ /* 0x001e220000000800 */
[----:B--2---:R-:W-:Y:S01]  /*1610*/  IMAD R120, R7, 0x2, R84 ;  /* 0x0000000207787824 */ /* 0x004fe200078e0254 */
[----:B------:R-:W-:Y:S01]  /*1620*/  UMOV UR4, URZ ;  /* 0x0000003f00047c82 */ /* 0x000fe20008000000 */
[----:B------:R-:W-:-:S02]  /*1630*/  IMAD R178, R3, 0xe6, RZ ;  /* 0x000000e603b27824 */ /* 0x000fc400078e02ff */
[C---:B------:R-:W-:Y:S02]  /*1640*/  IMAD R183, R3.reuse, 0x73, RZ ;  /* 0x0000007303b77824 */ /* 0x040fe400078e02ff */
[----:B------:R-:W-:Y:S01]  /*1650*/  IMAD R179, R3, 0xe8, RZ ;  /* 0x000000e803b37824 */ /* 0x000fe200078e02ff */
[----:B------:R-:W2:Y:S01]  /*1660*/  LDC R75, c[0x0][0x268] ;  /* 0x00009a00ff4b7b82 */ /* 0x000ea20000000800 */
[----:B---3--:R-:W-:Y:S02]  /*1670*/  IMAD R140, R11, 0x2, R120 ;  /* 0x000000020b8c7824 */ /* 0x008fe400078e0278 */
[C---:B------:R-:W-:Y:S02]  /*1680*/  IMAD R185, R3.reuse, 0x1d, RZ ;  /* 0x0000001d03b97824 */ /* 0x040fe400078e02ff */
[C---:B------:R-:W-:Y:S02]  /*1690*/  IMAD R182, R3.reuse, 0xea, RZ ;  /* 0x000000ea03b67824 */ /* 0x040fe400078e02ff */
[----:B------:R-:W-:Y:S01]  /*16a0*/  IMAD R184, R3, 0xec, RZ ;  /* 0x000000ec03b87824 */ /* 0x000fe200078e02ff */
[----:B-----5:R-:W-:Y:S01]  /*16b0*/  LEA R142, R13, R140, 0x1 ;  /* 0x0000008c0d8e7211 */ /* 0x020fe200078e08ff */
[----:B------:R-:W3:Y:S01]  /*16c0*/  LDC R116, c[0x0][0x268] ;  /* 0x00009a00ff747b82 */ /* 0x000ee20000000800 */
[----:B------:R-:W-:-:S02]  /*16d0*/  IMAD R186, R3, 0xee, RZ ;  /* 0x000000ee03ba7824 */ /* 0x000fc400078e02ff */
[C---:B------:R-:W-:Y:S02]  /*16e0*/  IMAD R188, R3.reuse, 0x75, RZ ;  /* 0x0000007503bc7824 */ /* 0x040fe400078e02ff */
[----:B------:R-:W-:Y:S02]  /*16f0*/  IMAD R189, R3, 0x3b, RZ ;  /* 0x0000003b03bd7824 */ /* 0x000fe400078e02ff */
[----:B0-----:R-:W-:Y:S01]  /*1700*/  IMAD R144, R15, 0x2, R142 ;  /* 0x000000020f907824 */ /* 0x001fe200078e028e */
[----:B------:R-:W0:Y:S01]  /*1710*/  LDC R117, c[0x0][0x268] ;  /* 0x00009a00ff757b82 */ /* 0x000e220000000800 */
[----:B------:R-:W-:Y:S02]  /*1720*/  IMAD R190, R3, 0x77, RZ ;  /* 0x0000007703be7824 */ /* 0x000fe400078e02ff */
[----:B------:R-:W-:Y:S02]  /*1730*/  IMAD R147, R147, 0x2, R144 ;  /* 0x0000000293937824 */ /* 0x000fe400078e0290 */
[----:B------:R-:W-:-:S02]  /*1740*/  IMAD R192, R3, 0xf, RZ ;  /* 0x0000000f03c07824 */ /* 0x000fc400078e02ff */
[----:B------:R-:W-:Y:S01]  /*1750*/  IMAD R148, R148, 0x2, R147 ;  /* 0x0000000294947824 */ /* 0x000fe200078e0293 */
[----:B------:R-:W5:Y:S01]  /*1760*/  LDC R72, c[0x0][0x268] ;  /* 0x00009a00ff487b82 */ /* 0x000f620000000800 */
[----:B------:R-:W-:Y:S02]  /*1770*/  IMAD R187, R3, 0xf0, RZ ;  /* 0x000000f003bb7824 */ /* 0x000fe400078e02ff */
[----:B------:R-:W-:Y:S02]  /*1780*/  IMAD R149, R149, 0x2, R148 ;  /* 0x0000000295957824 */ /* 0x000fe400078e0294 */
[C---:B------:R-:W-:Y:S02]  /*1790*/  IMAD R191, R3.reuse, 0xf2, RZ ;  /* 0x000000f203bf7824 */ /* 0x040fe400078e02ff */
[C---:B------:R-:W-:Y:S01]  /*17a0*/  IMAD R193, R3.reuse, 0xf4, RZ ;  /* 0x000000f403c17824 */ /* 0x040fe200078e02ff */
[----:B------:R-:W-:Y:S01]  /*17b0*/  LEA R150, R150, R149, 0x1 ;  /* 0x0000009596967211 */ /* 0x000fe200078e08ff */
[----:B------:R-:W5:Y:S01]  /*17c0*/  LDC R23, c[0x0][0x268] ;  /* 0x00009a00ff177b82 */ /* 0x000f620000000800 */
[----:B------:R-:W-:-:S02]  /*17d0*/  IMAD R196, R3, 0x3d, RZ ;  /* 0x0000003d03c47824 */ /* 0x000fc400078e02ff */
[----:B------:R-:W-:Y:S02]  /*17e0*/  IMAD R195, R3, 0x79, RZ ;  /* 0x0000007903c37824 */ /* 0x000fe400078e02ff */
[----:B-1----:R-:W-:Y:S02]  /*17f0*/  IMAD R36, R17, 0x2, R150 ;  /* 0x0000000211247824 */ /* 0x002fe400078e0296 */
[----:B------:R-:W-:Y:S01]  /*1800*/  IMAD R194, R3, 0xf6, RZ ;  /* 0x000000f603c27824 */ /* 0x000fe200078e02ff */
[----:B------:R-:W1:Y:S01]  /*1810*/  LDC R115, c[0x0][0x268] ;  /* 0x00009a00ff737b82 */ /* 0x000e620000000800 */
[----:B----4-:R-:W-:Y:S02]  /*1820*/  IMAD R76, R19, 0x2, R36 ;  /* 0x00000002134c7824 */ /* 0x010fe400078e0224 */
[----:B------:R-:W-:Y:S02]  /*1830*/  IMAD R19, R3, 0x11, RZ ;  /* 0x0000001103137824 */ /* 0x000fe400078e02ff */
[----:B------:R-:W-:-:S02]  /*1840*/  IMAD R118, R21, 0x2, R76 ;  /* 0x0000000215767824 */ /* 0x000fc400078e024c */
[----:B------:R-:W-:Y:S01]  /*1850*/  IMAD R21, R3, 0x92, RZ ;  /* 0x0000009203157824 */ /* 0x000fe200078e02ff */
[----:B------:R-:W4:Y:S01]  /*1860*/  LDC R70, c[0x0][0x268] ;  /* 0x00009a00ff467b82 */ /* 0x000f220000000800 */
[----:B--2---:R-:W-:Y:S01]  /*1870*/  IMAD R75, R75, 0x2, R118 ;  /* 0x000000024b4b7824 */ /* 0x004fe200078e0276 */
[----:B------:R-:W-:Y:S01]  /*1880*/  LEA.HI.X.SX32 R169, R19, R123, 0x1, P3 ;  /* 0x0000007b13a97211 */ /* 0x000fe200018f0eff */
[C---:B------:R-:W-:Y:S02]  /*1890*/  IMAD R19, R3.reuse, 0x94, RZ ;  /* 0x0000009403137824 */ /* 0x040fe400078e02ff */
[C---:B------:R-:W-:Y:S01]  /*18a0*/  IMAD R197, R3.reuse, 0x7b, RZ ;  /* 0x0000007b03c57824 */ /* 0x040fe200078e02ff */
[----:B---3--:R-:W-:Y:S01]  /*18b0*/  LEA R116, R116, R75, 0x1 ;  /* 0x0000004b74747211 */ /* 0x008fe200078e08ff */
[----:B------:R2:W-:Y:S01]  /*18c0*/  STL.64 [R1+0x2f0], R168 ;  /* 0x0002f0a801007387 */ /* 0x0005e20000100a00 */
[----:B------:R-:W3:Y:S01]  /*18d0*/  LDC R25, c[0x0][0x268] ;  /* 0x00009a00ff197b82 */ /* 0x000ee20000000800 */
[----:B------:R-:W-:-:S02]  /*18e0*/  IMAD R198, R3, 0x1f, RZ ;  /* 0x0000001f03c67824 */ /* 0x000fc400078e02ff */
[----:B0-----:R-:W-:Y:S02]  /*18f0*/  IMAD R117, R117, 0x2, R116 ;  /* 0x0000000275757824 */ /* 0x001fe400078e0274 */
[C---:B------:R-:W-:Y:S02]  /*1900*/  IMAD R200, R3.reuse, 0x3f, RZ ;  /* 0x0000003f03c87824 */ /* 0x040fe400078e02ff */
[----:B-----5:R-:W-:Y:S01]  /*1910*/  IMAD R72, R72, 0x2, R117 ;  /* 0x0000000248487824 */ /* 0x020fe200078e0275 */
[----:B------:R-:W0:Y:S01]  /*1920*/  LDC R113, c[0x0][0x268] ;  /* 0x00009a00ff717b82 */ /* 0x000e220000000800 */
[----:B------:R-:W-:Y:S02]  /*1930*/  IMAD R250, R3, 0xf8, RZ ;  /* 0x000000f803fa7824 */ /* 0x000fe400078e02ff */
[----:B------:R-:W-:Y:S01]  /*1940*/  IMAD R74, R23, 0x2, R72 ;  /* 0x00000002174a7824 */ /* 0x000fe200078e0248 */
[-C--:B--2---:R-:W-:Y:S01]  /*1950*/  IADD3 R168, P3, R143, R122.reuse, RZ ;  /* 0x0000007a8fa87210 */ /* 0x084fe20007f7e0ff */
[----:B------:R-:W-:Y:S01]  /*1960*/  IMAD R244, R3, 0xfc, RZ ;  /* 0x000000fc03f47824 */ /* 0x000fe200078e02ff */
[-C--:B------:R-:W-:Y:S01]  /*1970*/  LEA.HI.X.SX32 R143, R143, R123.reuse, 0x1, P5 ;  /* 0x0000007b8f8f7211 */ /* 0x080fe200028f0eff */
[----:B-1----:R-:W-:Y:S01]  /*1980*/  IMAD R115, R115, 0x2, R74 ;  /* 0x0000000273737824 */ /* 0x002fe200078e024a */
[----:B------:R-:W1:Y:S01]  /*1990*/  LDC R106, c[0x0][0x268] ;  /* 0x00009a00ff6a7b82 */ /* 0x000e620000000800 */
[----:B------:R-:W-:Y:S01]  /*19a0*/  LEA.HI.X.SX32 R169, R81, R123, 0x1, P3 ;  /* 0x0000007b51a97211 */ /* 0x000fe200018f0eff */
[C---:B------:R-:W-:Y:S01]  /*19b0*/  IMAD R248, R3.reuse, 0xfa, RZ ;  /* 0x000000fa03f87824 */ /* 0x040fe200078e02ff */
[----:B------:R-:W-:Y:S01]  /*19c0*/  IADD3 R172, P3, R146, R122, RZ ;  /* 0x0000007a92ac7210 */ /* 0x000fe20007f7e0ff */
[----:B------:R-:W-:Y:S01]  /*19d0*/  IMAD R236, R3, 0xfe, RZ ;  /* 0x000000fe03ec7824 */ /* 0x000fe200078e02ff */
[----:B----4-:R-:W-:Y:S01]  /*19e0*/  LEA R70, R70, R115, 0x1 ;  /* 0x0000007346467211 */ /* 0x010fe200078e08ff */
[----:B------:R2:W-:Y:S01]  /*19f0*/  STL.64 [R1+0x270], R168 ;  /* 0x000270a801007387 */ /* 0x0005e20000100a00 */
[C---:B------:R-:W-:Y:S01]  /*1a00*/  LEA R170, P5, R42.reuse, R5, 0x1 ;  /* 0x000000052aaa7211 */ /* 0x040fe200078a08ff */
[----:B------:R-:W4:Y:S01]  /*1a10*/  LDC R9, c[0x0][0x268] ;  /* 0x00009a00ff097b82 */ /* 0x000f220000000800 */
[----:B------:R-:W-:Y:S01]  /*1a20*/  LEA.HI.X.SX32 R173, R85, R123, 0x1, P3 ;  /* 0x0000007b55ad7211 */ /* 0x000fe200018f0eff */
[----:B---3--:R-:W-:Y:S01]  /*1a30*/  IMAD R112, R25, 0x2, R70 ;  /* 0x0000000219707824 */ /* 0x008fe200078e0246 */
[----:B------:R-:W-:Y:S01]  /*1a40*/  LEA.HI.X.SX32 R171, R42, R0, 0x1, P5 ;  /* 0x000000002aab7211 */ /* 0x000fe200028f0eff */
[----:B------:R-:W-:-:S02]  /*1a50*/  IMAD R199, R3, 0x7d, RZ ;  /* 0x0000007d03c77824 */ /* 0x000fc400078e02ff */
[----:B------:R3:W-:Y:S01]  /*1a60*/  STL.64 [R1+0x268], R172 ;  /* 0x000268ac01007387 */ /* 0x0007e20000100a00 */
[----:B------:R-:W-:Y:S01]  /*1a70*/  IMAD.IADD R230, R226, 0x1, R222 ;  /* 0x00000001e2e67824 */ /* 0x000fe200078e02de */
[----:B------:R-:W5:Y:S01]  /*1a80*/  LDC R7, c[0x0][0x268] ;  /* 0x00009a00ff077b82 */ /* 0x000f620000000800 */
[----:B0-----:R-:W-:Y:S01]  /*1a90*/  IMAD R113, R113, 0x2, R112 ;  /* 0x0000000271717824 */ /* 0x001fe200078e0270 */
[-C--:B--2---:R-:W-:Y:S01]  /*1aa0*/  LEA R168, P6, R48, R5.reuse, 0x1 ;  /* 0x0000000530a87211 */ /* 0x084fe200078c08ff */
[----:B------:R0:W-:Y:S01]  /*1ab0*/  STL.64 [R1+0x750], R170 ;  /* 0x000750aa01007387 */ /* 0x0001e20000100a00 */
[----:B------:R-:W-:Y:S02]  /*1ac0*/  IMAD.IADD R228, R226, 0x1, R220 ;  /* 0x00000001e2e47824 */ /* 0x000fe400078e02dc */
[-C--:B------:R-:W-:Y:S01]  /*1ad0*/  LEA.HI.X.SX32 R169, R48, R0.reuse, 0x1, P6 ;  /* 0x0000000030a97211 */ /* 0x080fe200030f0eff */
[----:B------:R-:W-:Y:S01]  /*1ae0*/  IMAD.MOV.U32 R205, RZ, RZ, 0x3f800000 ;  /* 0x3f800000ffcd7424 */ /* 0x000fe200078e00ff */
[----:B------:R-:W2:Y:S01]  /*1af0*/  LDC R105, c[0x0][0x268] ;  /* 0x00009a00ff697b82 */ /* 0x000ea20000000800 */
[----:B-1----:R-:W-:Y:S01]  /*1b00*/  IMAD R106, R106, 0x2, R113 ;  /* 0x000000026a6a7824 */ /* 0x002fe200078e0271 */
[C---:B---3--:R-:W-:Y:S01]  /*1b10*/  LEA R172, P3, R78.reuse, R5, 0x1 ;  /* 0x000000054eac7211 */ /* 0x048fe200078608ff */
[----:B------:R1:W-:Y:S03]  /*1b20*/  STL.64 [R1+0x748], R168 ;  /* 0x000748a801007387 */ /* 0x0003e60000100a00 */
[----:B------:R-:W-:-:S02]  /*1b30*/  LEA.HI.X.SX32 R173, R78, R0, 0x1, P3 ;  /* 0x000000004ead7211 */ /* 0x000fc400018f0eff */
[----:B------:R-:W3:Y:S01]  /*1b40*/  LDC R102, c[0x0][0x268] ;  /* 0x00009a00ff667b82 */ /* 0x000ee20000000800 */
[----:B----4-:R-:W-:Y:S01]  /*1b50*/  IMAD R108, R9, 0x2, R106 ;  /* 0x00000002096c7824 */ /* 0x010fe200078e026a */
[CC--:B0-----:R-:W-:Y:S01]  /*1b60*/  LEA R170, P5, R80.reuse, R5.reuse, 0x1 ;  /* 0x0000000550aa7211 */ /* 0x0c1fe200078a08ff */
[----:B------:R0:W-:Y:S03]  /*1b70*/  STL.64 [R1+0x740], R172 ;  /* 0x000740ac01007387 */ /* 0x0001e60000100a00 */
[----:B------:R-:W-:Y:S02]  /*1b80*/  LEA.HI.X.SX32 R171, R80, R0, 0x1, P5 ;  /* 0x0000000050ab7211 */ /* 0x000fe400028f0eff */
[----:B------:R-:W4:Y:S01]  /*1b90*/  LDC R27, c[0x0][0x268] ;  /* 0x00009a00ff1b7b82 */ /* 0x000f220000000800 */
[----:B-----5:R-:W-:Y:S02]  /*1ba0*/  LEA R110, R7, R108, 0x1 ;  /* 0x0000006c076e7211 */ /* 0x020fe400078e08ff */
[----:B-1----:R-:W-:-:S04]  /*1bb0*/  LEA R168, P6, R82, R5, 0x1 ;  /* 0x0000000552a87211 */ /* 0x002fc800078c08ff */
[-C--:B------:R-:W-:Y:S01]  /*1bc0*/  LEA.HI.X.SX32 R169, R82, R0.reuse, 0x1, P6 ;  /* 0x0000000052a97211 */ /* 0x080fe200030f0eff */
[----:B------:R-:W1:Y:S01]  /*1bd0*/  LDC R29, c[0x0][0x268] ;  /* 0x00009a00ff1d7b82 */ /* 0x000e620000000800 */
[----:B--2---:R-:W-:Y:S01]  /*1be0*/  IMAD R105, R105, 0x2, R110 ;  /* 0x0000000269697824 */ /* 0x004fe200078e026e */
[CC--:B------:R-:W-:Y:S01]  /*1bf0*/  LEA R80, P6, R140.reuse, R5.reuse, 0x1 ;  /* 0x000000058c507211 */ /* 0x0c0fe200078c08ff */
[C---:B0-----:R-:W-:Y:S01]  /*1c00*/  IMAD R172, R3.reuse, 0x6d, RZ ;  /* 0x0000006d03ac7824 */ /* 0x041fe200078e02ff */
[----:B------:R0:W-:Y:S01]  /*1c10*/  STL.64 [R1+0x730], R168 ;  /* 0x000730a801007387 */ /* 0x0001e20000100a00 */
[----:B------:R-:W-:Y:S01]  /*1c20*/  IMAD R173, R3, 0x37, RZ ;  /* 0x0000003703ad7824 */ /* 0x000fe200078e02ff */
[----:B------:R-:W-:Y:S02]  /*1c30*/  LEA.HI.X.SX32 R81, R140, R0, 0x1, P6 ;  /* 0x000000008c517211 */ /* 0x000fe400030f0eff */
[----:B------:R-:W2:Y:S01]  /*1c40*/  LDC R33, c[0x0][0x268] ;  /* 0x00009a00ff217b82 */ /* 0x000ea20000000800 */
[----:B---3--:R-:W-:Y:S01]  /*1c50*/  IMAD R102, R102, 0x2, R105 ;  /* 0x0000000266667824 */ /* 0x008fe200078e0269 */
[----:B------:R3:W-:Y:S06]  /*1c60*/  STL.64 [R1+0x738], R170 ;  /* 0x000738aa01007387 */ /* 0x0007ec0000100a00 */
[----:B------:R-:W5:Y:S01]  /*1c70*/  LDC R35, c[0x0][0x268] ;  /* 0x00009a00ff237b82 */ /* 0x000f620000000800 */
[----:B----4-:R-:W-:Y:S01]  /*1c80*/  IMAD R104, R27, 0x2, R102 ;  /* 0x000000021b687824 */ /* 0x010fe200078e0266 */
[----:B0-----:R-:W-:-:S04]  /*1c90*/  LEA R168, P3, R84, R5, 0x1 ;  /* 0x0000000554a87211 */ /* 0x001fc800078608ff */
[----:B------:R-:W-:Y:S01]  /*1ca0*/  LEA.HI.X.SX32 R169, R84, R0, 0x1, P3 ;  /* 0x0000000054a97211 */ /* 0x000fe200018f0eff */
[----:B---3--:R-:W-:Y:S01]  /*1cb0*/  IMAD R170, R3, 0xde, RZ ;  /* 0x000000de03aa7824 */ /* 0x008fe200078e02ff */
[----:B------:R-:W0:Y:S01]  /*1cc0*/  LDC R99, c[0x0][0x268] ;  /* 0x00009a00ff637b82 */ /* 0x000e220000000800 */
[----:B-1----:R-:W-:Y:S02]  /*1cd0*/  IMAD R66, R29, 0x2, R104 ;  /* 0x000000021d427824 */ /* 0x002fe400078e0268 */
[----:B------:R1:W-:Y:S01]  /*1ce0*/  STL.64 [R1+0x728], R168 ;  /* 0x000728a801007387 */ /* 0x0003e20000100a00 */
[----:B------:R-:W-:-:S04]  /*1cf0*/  IMAD R171, R3, 0xe0, RZ ;  /* 0x000000e003ab7824 */ /* 0x000fc800078e02ff */
[----:B------:R-:W3:Y:S01]  /*1d00*/  LDC R96, c[0x0][0x268] ;  /* 0x00009a00ff607b82 */ /* 0x000ee20000000800 */
[----:B--2---:R-:W-:Y:S01]  /*1d10*/  LEA R64, R33, R66, 0x1 ;  /* 0x0000004221407211 */ /* 0x004fe200078e08ff */
[----:B-1----:R-:W-:-:S06]  /*1d20*/  IMAD R169, R3, 0x1b, RZ ;  /* 0x0000001b03a97824 */ /* 0x002fcc00078e02ff */
[----:B------:R-:W1:Y:S01]  /*1d30*/  LDC R51, c[0x0][0x268] ;  /* 0x00009a00ff337b82 */ /* 0x000e620000000800 */
[----:B-----5:R-:W-:Y:S02]  /*1d40*/  IMAD R100, R35, 0x2, R64 ;  /* 0x0000000223647824 */ /* 0x020fe400078e0240 */
[----:B------:R-:W-:-:S05]  /*1d50*/  IMAD R168, R3, 0xdc, RZ ;  /* 0x000000dc03a87824 */ /* 0x000fca00078e02ff */
[----:B------:R-:W2:Y:S01]  /*1d60*/  LDC R57, c[0x0][0x268] ;  /* 0x00009a00ff397b82 */ /* 0x000ea20000000800 */
[----:B0-----:R-:W-:-:S07]  /*1d70*/  IMAD R99, R99, 0x2, R100 ;  /* 0x0000000263637824 */ /* 0x001fce00078e0264 */
[----:B------:R-:W0:Y:S01]  /*1d80*/  LDC R63, c[0x0][0x268] ;  /* 0x00009a00ff3f7b82 */ /* 0x000e220000000800 */
[----:B---3--:R-:W-:-:S07]  /*1d90*/  IMAD R96, R96, 0x2, R99 ;  /* 0x0000000260607824 */ /* 0x008fce00078e0263 */
[----:B------:R-:W3:Y:S01]  /*1da0*/  LDC R95, c[0x0][0x268] ;  /* 0x00009a00ff5f7b82 */ /* 0x000ee20000000800 */
[----:B-1----:R-:W-:-:S07]  /*1db0*/  IMAD R98, R51, 0x2, R96 ;  /* 0x0000000233627824 */ /* 0x002fce00078e0260 */
[----:B------:R-:W1:Y:S01]  /*1dc0*/  LDC R54, c[0x0][0x268] ;  /* 0x00009a00ff367b82 */ /* 0x000e620000000800 */
[----:B--2---:R-:W-:-:S07]  /*1dd0*/  LEA R60, R57, R98, 0x1 ;  /* 0x00000062393c7211 */ /* 0x004fce00078e08ff */
[----:B------:R-:W2:Y:S01]  /*1de0*/  LDC R86, c[0x0][0x268] ;  /* 0x00009a00ff567b82 */ /* 0x000ea20000000800 */
[----:B0-----:R-:W-:-:S07]  /*1df0*/  IMAD R94, R63, 0x2, R60 ;  /* 0x000000023f5e7824 */ /* 0x001fce00078e023c */
[----:B------:R-:W0:Y:S01]  /*1e00*/  LDC R89, c[0x0][0x268] ;  /* 0x00009a00ff597b82 */ /* 0x000e220000000800 */
[----:B---3--:R-:W-:-:S07]  /*1e10*/  IMAD R95, R95, 0x2, R94 ;  /* 0x000000025f5f7824 */ /* 0x008fce00078e025e */
[----:B------:R-:W3:Y:S01]  /*1e20*/  LDC R151, c[0x0][0x268] ;  /* 0x00009a00ff977b82 */ /* 0x000ee20000000800 */
[----:B-1----:R-:W-:-:S07]  /*1e30*/  IMAD R93, R54, 0x2, R95 ;  /* 0x00000002365d7824 */ /* 0x002fce00078e025f */
[----:B------:R-:W1:Y:S01]  /*1e40*/  LDC R153, c[0x0][0x268] ;  /* 0x00009a00ff997b82 */ /* 0x000e620000000800 */
[----:B--2---:R-:W-:-:S07]  /*1e50*/  IMAD R54, R86, 0x2, R93 ;  /* 0x0000000256367824 */ /* 0x004fce00078e025d */
[----:B------:R-:W2:Y:S01]  /*1e60*/  LDC R155, c[0x0][0x268] ;  /* 0x00009a00ff9b7b82 */ /* 0x000ea20000000800 */
[----:B0-----:R-:W-:-:S07]  /*1e70*/  LEA R92, R89, R54, 0x1 ;  /* 0x00000036595c7211 */ /* 0x001fce00078e08ff */
[----:B------:R-:W0:Y:S01]  /*1e80*/  LDC R152, c[0x0][0x268] ;  /* 0x00009a00ff987b82 */ /* 0x000e220000000800 */
[----:B---3--:R-:W-:-:S07]  /*1e90*/  IMAD R90, R151, 0x2, R92 ;  /* 0x00000002975a7824 */ /* 0x008fce00078e025c */
[----:B------:R-:W3:Y:S01]  /*1ea0*/  LDC R157, c[0x0][0x268] ;  /* 0x00009a00ff9d7b82 */ /* 0x000ee20000000800 */
[----:B-1----:R-:W-:-:S07]  /*1eb0*/  IMAD R88, R153, 0x2, R90 ;  /* 0x0000000299587824 */ /* 0x002fce00078e025a */
[----:B------:R-:W1:Y:S01]  /*1ec0*/  LDC R154, c[0x0][0x268] ;  /* 0x00009a00ff9a7b82 */ /* 0x000e620000000800 */
[----:B--2---:R-:W-:-:S07]  /*1ed0*/  IMAD R89, R155, 0x2, R88 ;  /* 0x000000029b597824 */ /* 0x004fce00078e0258 */
[----:B------:R-:W2:Y:S01]  /*1ee0*/  LDC R159, c[0x0][0x268] ;  /* 0x00009a00ff9f7b82 */ /* 0x000ea20000000800 */
[----:B0-----:R-:W-:Y:S01]  /*1ef0*/  IMAD R48, R152, 0x2, R89 ;  /* 0x0000000298307824 */ /* 0x001fe200078e0259 */
[----:B------:R-:W-:-:S04]  /*1f00*/  LEA R152, P5, R120, R5, 0x1 ;  /* 0x0000000578987211 */ /* 0x000fc800078a08ff */
[----:B------:R-:W-:Y:S02]  /*1f10*/  LEA.HI.X.SX32 R153, R120, R0, 0x1, P5 ;  /* 0x0000000078997211 */ /* 0x000fe400028f0eff */
[----:B------:R-:W0:Y:S01]  /*1f20*/  LDC R161, c[0x0][0x268] ;  /* 0x00009a00ffa17b82 */ /* 0x000e220000000800 */
[----:B---3--:R-:W-:Y:S01]  /*1f30*/  LEA R85, R157, R48, 0x1 ;  /* 0x000000309d557211 */ /* 0x008fe200078e08ff */
[----:B------:R-:W-:Y:S01]  /*1f40*/  IMAD R157, R3, 0x33, RZ ;  /* 0x00000033039d7824 */ /* 0x000fe200078e02ff */
[----:B------:R3:W-:Y:S04]  /*1f50*/  STL.64 [R1+0x720], R152 ;  /* 0x0007209801007387 */ /* 0x0007e80000100a00 */
[----:B------:R4:W-:Y:S01]  /*1f60*/  STL.64 [R1+0x718], R80 ;  /* 0x0007185001007387 */ /* 0x0009e20000100a00 */
[----:B------:R-:W5:Y:S01]  /*1f70*/  LDC R163, c[0x0][0x268] ;  /* 0x00009a00ffa37b82 */ /* 0x000f620000000800 */
[----:B-1----:R-:W-:Y:S01]  /*1f80*/  IMAD R86, R154, 0x2, R85 ;  /* 0x000000029a567824 */ /* 0x002fe200078e0255 */
[----:B------:R-:W-:-:S04]  /*1f90*/  LEA R154, P3, R142, R5, 0x1 ;  /* 0x000000058e9a7211 */ /* 0x000fc800078608ff */
[-C--:B------:R-:W-:Y:S02]  /*1fa0*/  LEA.HI.X.SX32 R155, R142, R0.reuse, 0x1, P3 ;  /* 0x000000008e9b7211 */ /* 0x080fe400018f0eff */
[----:B------:R-:W1:Y:S01]  /*1fb0*/  LDC R165, c[0x0][0x268] ;  /* 0x00009a00ffa57b82 */ /* 0x000e620000000800 */
[CC--:B---3--:R-:W-:Y:S01]  /*1fc0*/  LEA R152, P5, R144.reuse, R5.reuse, 0x1 ;  /* 0x0000000590987211 */ /* 0x0c8fe200078a08ff */
[----:B--2---:R-:W-:Y:S01]  /*1fd0*/  IMAD R84, R159, 0x2, R86 ;  /* 0x000000029f547824 */ /* 0x004fe200078e0256 */
[CC--:B----4-:R-:W-:Y:S01]  /*1fe0*/  LEA R80, P6, R147.reuse, R5.reuse, 0x1 ;  /* 0x0000000593507211 */ /* 0x0d0fe200078c08ff */
[----:B------:R2:W-:Y:S01]  /*1ff0*/  STL.64 [R1+0x710], R154 ;  /* 0x0007109a01007387 */ /* 0x0005e20000100a00 */
[-C--:B------:R-:W-:Y:S02]  /*2000*/  LEA.HI.X.SX32 R153, R144, R0.reuse, 0x1, P5 ;  /* 0x0000000090997211 */ /* 0x080fe400028f0eff */
[-C--:B------:R-:W-:Y:S01]  /*2010*/  LEA.HI.X.SX32 R81, R147, R0.reuse, 0x1, P6 ;  /* 0x0000000093517211 */ /* 0x080fe200030f0eff */
[----:B------:R-:W3:Y:S01]  /*2020*/  LDC R156, c[0x0][0x268] ;  /* 0x00009a00ff9c7b82 */ /* 0x000ee20000000800 */
[----:B------:R-:W-:Y:S01]  /*2030*/  LEA R158, P3, R148, R5, 0x1 ;  /* 0x00000005949e7211 */ /* 0x000fe200078608ff */
[----:B0-----:R-:W-:Y:S01]  /*2040*/  IMAD R42, R161, 0x2, R84 ;  /* 0x00000002a12a7824 */ /* 0x001fe200078e0254 */
[----:B------:R-:W-:Y:S01]  /*2050*/  LEA.HI.X.SX32 R147, R146, R123, 0x1, P1 ;  /* 0x0000007b92937211 */ /* 0x000fe200008f0eff */
[----:B------:R1:W-:Y:S01]  /*2060*/  STL.64 [R1+0x700], R80 ;  /* 0x0007005001007387 */ /* 0x0003e20000100a00 */
[----:B------:R-:W-:Y:S01]  /*2070*/  LEA.HI.X.SX32 R159, R148, R0, 0x1, P3 ;  /* 0x00000000949f7211 */ /* 0x000fe200018f0eff */
[----:B------:R-:W-:Y:S01]  /*2080*/  IMAD R161, R3, 0xd4, RZ ;  /* 0x000000d403a17824 */ /* 0x000fe200078e02ff */
[----:B------:R-:W-:Y:S01]  /*2090*/  LOP3.LUT P1, RZ, R124, 0x7, RZ, 0xc0, !PT ;  /* 0x000000077cff7812 */ /* 0x000fe2000782c0ff */
[----:B------:R-:W0:Y:S01]  /*20a0*/  LDC R167, c[0x0][0x268] ;  /* 0x00009a00ffa77b82 */ /* 0x000e220000000800 */
[----:B------:R4:W-:Y:S01]  /*20b0*/  STL.64 [R1+0x708], R152 ;  /* 0x0007089801007387 */ /* 0x0009e20000100a00 */
[----:B--2---:R-:W-:Y:S01]  /*20c0*/  LEA R154, P5, R149, R5, 0x1 ;  /* 0x00000005959a7211 */ /* 0x004fe200078a08ff */
[----:B-----5:R-:W-:-:S02]  /*20d0*/  IMAD R82, R163, 0x2, R42 ;  /* 0x00000002a3527824 */ /* 0x020fc400078e022a */
[----:B------:R-:W-:Y:S01]  /*20e0*/  STL.64 [R1+0x6f8], R158 ;  /* 0x0006f89e01007387 */ /* 0x000fe20000100a00 */
[----:B------:R-:W-:Y:S01]  /*20f0*/  LEA.HI.X.SX32 R155, R149, R0, 0x1, P5 ;  /* 0x00000000959b7211 */ /* 0x000fe200028f0eff */
[----:B------:R-:W-:Y:S01]  /*2100*/  IMAD R163, R3, 0xd8, RZ ;  /* 0x000000d803a37824 */ /* 0x000fe200078e02ff */
[----:B------:R-:W2:Y:S01]  /*2110*/  LDC R121, c[0x0][0x268] ;  /* 0x00009a00ff797b82 */ /* 0x000ea20000000800 */
[----:B-1----:R-:W-:Y:S01]  /*2120*/  LEA R81, R165, R82, 0x1 ;  /* 0x00000052a5517211 */ /* 0x002fe200078e08ff */
[----:B------:R-:W-:Y:S01]  /*2130*/  IMAD R165, R3, 0x35, RZ ;  /* 0x0000003503a57824 */ /* 0x000fe200078e02ff */
[----:B------:R1:W-:Y:S01]  /*2140*/  STL.64 [R1+0x6f0], R154 ;  /* 0x0006f09a01007387 */ /* 0x0003e20000100a00 */
[----:B----4-:R-:W-:-:S04]  /*2150*/  LEA R152, P6, R150, R5, 0x1 ;  /* 0x0000000596987211 */ /* 0x010fc800078c08ff */
[----:B------:R-:W4:Y:S01]  /*2160*/  LDC R119, c[0x0][0x268] ;  /* 0x00009a00ff777b82 */ /* 0x000f220000000800 */
[-C--:B------:R-:W-:Y:S01]  /*2170*/  LEA.HI.X.SX32 R153, R150, R0.reuse, 0x1, P6 ;  /* 0x0000000096997211 */ /* 0x080fe200030f0eff */
[----:B---3--:R-:W-:Y:S01]  /*2180*/  IMAD R78, R156, 0x2, R81 ;  /* 0x000000029c4e7824 */ /* 0x008fe200078e0251 */
[-C--:B------:R-:W-:Y:S01]  /*2190*/  LEA R148, P6, R118, R5.reuse, 0x1 ;  /* 0x0000000576947211 */ /* 0x080fe200078c08ff */
[----:B------:R-:W-:Y:S02]  /*21a0*/  IMAD R156, R3, 0x65, RZ ;  /* 0x00000065039c7824 */ /* 0x000fe400078e02ff */
[----:B------:R3:W-:Y:S01]  /*21b0*/  STL.64 [R1+0x6e8], R152 ;  /* 0x0006e89801007387 */ /* 0x0007e20000100a00 */
[-C--:B-1----:R-:W-:Y:S01]  /*21c0*/  LEA R154, P3, R36, R5.reuse, 0x1 ;  /* 0x00000005249a7211 */ /* 0x082fe200078608ff */
[----:B------:R-:W1:Y:S01]  /*21d0*/  LDC R77, c[0x0][0x268] ;  /* 0x00009a00ff4d7b82 */ /* 0x000e620000000800 */
[-C--:B------:R-:W-:Y:S01]  /*21e0*/  LEA.HI.X.SX32 R149, R118, R0.reuse, 0x1, P6 ;  /* 0x0000000076957211 */ /* 0x080fe200030f0eff */
[----:B0-----:R-:W-:Y:S01]  /*21f0*/  IMAD R80, R167, 0x2, R78 ;  /* 0x00000002a7507824 */ /* 0x001fe200078e024e */
[-C--:B------:R-:W-:Y:S01]  /*2200*/  LEA.HI.X.SX32 R155, R36, R0.reuse, 0x1, P3 ;  /* 0x00000000249b7211 */ /* 0x080fe200018f0eff */
[----:B------:R-:W-:Y:S01]  /*2210*/  IMAD R158, R3, 0x67, RZ ;  /* 0x00000067039e7824 */ /* 0x000fe200078e02ff */
[-C--:B------:R-:W-:Y:S01]  /*2220*/  LEA R150, P3, R75, R5.reuse, 0x1 ;  /* 0x000000054b967211 */ /* 0x080fe200078608ff */
[----:B------:R-:W-:Y:S01]  /*2230*/  IMAD R159, R3, 0xd2, RZ ;  /* 0x000000d2039f7824 */ /* 0x000fe200078e02ff */
[-C--:B------:R-:W-:Y:S01]  /*2240*/  LEA R120, P6, R117, R5.reuse, 0x1 ;  /* 0x0000000575787211 */ /* 0x080fe200078c08ff */
[----:B------:R0:W-:Y:S01]  /*2250*/  STL.64 [R1+0x6e0], R154 ;  /* 0x0006e09a01007387 */ /* 0x0001e20000100a00 */
[----:B------:R-:W5:Y:S01]  /*2260*/  LDC R114, c[0x0][0x268] ;  /* 0x00009a00ff727b82 */ /* 0x000f620000000800 */
[C---:B---3--:R-:W-:Y:S01]  /*2270*/  LEA R152, P5, R76.reuse, R5, 0x1 ;  /* 0x000000054c987211 */ /* 0x048fe200078a08ff */
[----:B--2---:R-:W-:Y:S01]  /*2280*/  IMAD R36, R121, 0x2, R80 ;  /* 0x0000000279247824 */ /* 0x004fe200078e0250 */
[-C--:B------:R-:W-:Y:S01]  /*2290*/  LEA.HI.X.SX32 R151, R75, R0.reuse, 0x1, P3 ;  /* 0x000000004b977211 */ /* 0x080fe200018f0eff */
[----:B------:R-:W-:Y:S01]  /*22a0*/  IMAD R167, R3, 0x6b, RZ ;  /* 0x0000006b03a77824 */ /* 0x000fe200078e02ff */
[----:B------:R-:W-:-:S02]  /*22b0*/  LEA.HI.X.SX32 R153, R76, R0, 0x1, P5 ;  /* 0x000000004c997211 */ /* 0x000fc400028f0eff */
[-C--:B------:R-:W-:Y:S01]  /*22c0*/  LEA.HI.X.SX32 R121, R117, R0.reuse, 0x1, P6 ;  /* 0x0000000075797211 */ /* 0x080fe200030f0eff */
[----:B------:R-:W2:Y:S01]  /*22d0*/  LDC R30, c[0x0][0x268] ;  /* 0x00009a00ff1e7b82 */ /* 0x000ea20000000800 */
[----:B------:R-:W-:Y:S01]  /*22e0*/  LEA R118, P6, R115, R5, 0x1 ;  /* 0x0000000573767211 */ /* 0x000fe200078c08ff */
[----:B------:R3:W-:Y:S01]  /*22f0*/  STL.64 [R1+0x6d8], R152 ;  /* 0x0006d89801007387 */ /* 0x0007e20000100a00 */
[----:B----4-:R-:W-:Y:S02]  /*2300*/  IMAD R76, R119, 0x2, R36 ;  /* 0x00000002774c7824 */ /* 0x010fe400078e0224 */
[----:B------:R-:W-:Y:S01]  /*2310*/  LEA.HI.X.SX32 R119, R115, R0, 0x1, P6 ;  /* 0x0000000073777211 */ /* 0x000fe200030f0eff */
[----:B------:R4:W-:Y:S01]  /*2320*/  STL.64 [R1+0x6d0], R148 ;  /* 0x0006d09401007387 */ /* 0x0009e20000100a00 */
[----:B0-----:R-:W-:Y:S01]  /*2330*/  IMAD R154, R3, 0x4a, RZ ;  /* 0x0000004a039a7824 */ /* 0x001fe200078e02ff */
[----:B------:R-:W0:Y:S01]  /*2340*/  LDC R111, c[0x0][0x268] ;  /* 0x00009a00ff6f7b82 */ /* 0x000e220000000800 */
[----:B-1----:R-:W-:Y:S01]  /*2350*/  LEA R77, R77, R76, 0x1 ;  /* 0x0000004c4d4d7211 */ /* 0x002fe200078e08ff */
[----:B------:R1:W-:Y:S01]  /*2360*/  STL.64 [R1+0x6c8], R150 ;  /* 0x0006c89601007387 */ /* 0x0003e20000100a00 */
[----:B---3--:R-:W-:-:S05]  /*2370*/  IMAD R152, R3, 0x49, RZ ;  /* 0x0000004903987824 */ /* 0x008fca00078e02ff */
[----:B------:R-:W3:Y:S01]  /*2380*/  LDC R109, c[0x0][0x268] ;  /* 0x00009a00ff6d7b82 */ /* 0x000ee20000000800 */
[----:B-----5:R-:W-:Y:S01]  /*2390*/  IMAD R75, R114, 0x2, R77 ;  /* 0x00000002724b7824 */ /* 0x020fe200078e024d */
[----:B----4-:R-:W-:-:S04]  /*23a0*/  LEA R148, P5, R116, R5, 0x1 ;  /* 0x0000000574947211 */ /* 0x010fc800078a08ff */
[-C--:B------:R-:W-:Y:S01]  /*23b0*/  LEA.HI.X.SX32 R149, R116, R0.reuse, 0x1, P5 ;  /* 0x0000000074957211 */ /* 0x080fe200028f0eff */
[----:B-1----:R-:W-:Y:S01]  /*23c0*/  IMAD R150, R3, 0x48, RZ ;  /* 0x0000004803967824 */ /* 0x002fe200078e02ff */
[----:B------:R-:W1:Y:S01]  /*23d0*/  LDC R107, c[0x0][0x268] ;  /* 0x00009a00ff6b7b82 */ /* 0x000e620000000800 */
[CC--:B------:R-:W-:Y:S01]  /*23e0*/  LEA R116, P6, R113.reuse, R5.reuse, 0x1 ;  /* 0x0000000571747211 */ /* 0x0c0fe200078c08ff */
[----:B--2---:R-:W-:Y:S01]  /*23f0*/  IMAD R30, R30, 0x2, R75 ;  /* 0x000000021e1e7824 */ /* 0x004fe200078e024b */
[----:B------:R2:W-:Y:S01]  /*2400*/  STL.64 [R1+0x6c0], R148 ;  /* 0x0006c09401007387 */ /* 0x0005e20000100a00 */
[----:B------:R-:W-:Y:S02]  /*2410*/  LEA R151, R130, UR8, 0x3 ;  /* 0x0000000882977c11 */ /* 0x000fe4000f8e18ff */
[----:B------:R-:W-:Y:S01]  /*2420*/  LEA.HI.X.SX32 R117, R113, R0, 0x1, P6 ;  /* 0x0000000071757211 */ /* 0x000fe200030f0eff */
[----:B------:R4:W-:Y:S01]  /*2430*/  STL.64 [R1+0x6b8], R120 ;  /* 0x0006b87801007387 */ /* 0x0009e20000100a00 */
[----:B------:R-:W5:Y:S01]  /*2440*/  LDC R71, c[0x0][0x268] ;  /* 0x00009a00ff477b82 */ /* 0x000f620000000800 */
[----:B------:R-:W-:-:S02]  /*2450*/  LEA R114, P6, R110, R5, 0x1 ;  /* 0x000000056e727211 */ /* 0x000fc400078c08ff */
[----:B------:R-:W-:Y:S02]  /*2460*/  IADD3 R232, R151, R226, RZ ;  /* 0x000000e297e87210 */ /* 0x000fe40007ffe0ff */
[-C--:B------:R-:W-:Y:S02]  /*2470*/  LEA.HI.X.SX32 R115, R110, R0.reuse, 0x1, P6 ;  /* 0x000000006e737211 */ /* 0x080fe400030f0eff */
[----:B--2---:R-:W-:Y:S01]  /*2480*/  LEA R148, P3, R72, R5, 0x1 ;  /* 0x0000000548947211 */ /* 0x004fe200078608ff */
[----:B------:R-:W2:Y:S01]  /*2490*/  LDC R24, c[0x0][0x268] ;  /* 0x00009a00ff187b82 */ /* 0x000ea20000000800 */
[----:B------:R-:W-:Y:S02]  /*24a0*/  LEA.HI.X.SX32 R151, R150, R123, 0x1, P2 ;  /* 0x0000007b96977211 */ /* 0x000fe400010f0eff */
[----:B----4-:R-:W-:Y:S02]  /*24b0*/  LEA R120, P5, R74, R5, 0x1 ;  /* 0x000000054a787211 */ /* 0x010fe400078a08ff */
[----:B------:R-:W-:-:S02]  /*24c0*/  LEA.HI.X.SX32 R149, R72, R0, 0x1, P3 ;  /* 0x0000000048957211 */ /* 0x000fc400018f0eff */
[----:B------:R-:W-:Y:S01]  /*24d0*/  LEA.HI.X.SX32 R121, R74, R0, 0x1, P5 ;  /* 0x000000004a797211 */ /* 0x000fe200028f0eff */
[----:B0-----:R-:W-:Y:S01]  /*24e0*/  IMAD R74, R111, 0x2, R30 ;  /* 0x000000026f4a7824 */ /* 0x001fe200078e021e */
[----:B------:R-:W0:Y:S01]  /*24f0*/  LDC R67, c[0x0][0x268] ;  /* 0x00009a00ff437b82 */ /* 0x000e220000000800 */
[----:B------:R4:W-:Y:S02]  /*2500*/  STL.64 [R1+0x6b0], R148 ;  /* 0x0006b09401007387 */ /* 0x0009e40000100a00 */
[----:B---3--:R-:W-:Y:S02]  /*2510*/  IMAD R72, R109, 0x2, R74 ;  /* 0x000000026d487824 */ /* 0x008fe400078e024a */
[----:B------:R3:W-:Y:S03]  /*2520*/  STL.64 [R1+0x6a8], R120 ;  /* 0x0006a87801007387 */ /* 0x0007e60000100a00 */
[----:B------:R-:W0:Y:S01]  /*2530*/  LDC R68, c[0x0][0x268] ;  /* 0x00009a00ff447b82 */ /* 0x000e220000000800 */
[----:B------:R1:W-:Y:S01]  /*2540*/  STL.64 [R1+0x6a0], R118 ;  /* 0x0006a07601007387 */ /* 0x0003e20000100a00 */
[----:B----4-:R-:W-:-:S06]  /*2550*/  IMAD R148, R3, 0x47, RZ ;  /* 0x0000004703947824 */ /* 0x010fcc00078e02ff */
[----:B------:R-:W4:Y:S01]  /*2560*/  LDC R103, c[0x0][0x268] ;  /* 0x00009a00ff677b82 */ /* 0x000f220000000800 */
[----:B---3--:R-:W-:Y:S02]  /*2570*/  LEA R120, P3, R70, R5, 0x1 ;  /* 0x0000000546787211 */ /* 0x008fe400078608ff */
[----:B------:R-:W-:Y:S02]  /*2580*/  LEA.HI.X.SX32 R149, R148, R123, 0x1, P4 ;  /* 0x0000007b94957211 */ /* 0x000fe400020f0eff */
[----:B-1----:R-:W-:Y:S02]  /*2590*/  LEA R118, P5, R112, R5, 0x1 ;  /* 0x0000000570767211 */ /* 0x002fe400078a08ff */
[-C--:B------:R-:W-:Y:S01]  /*25a0*/  LEA.HI.X.SX32 R121, R70, R0.reuse, 0x1, P3 ;  /* 0x0000000046797211 */ /* 0x080fe200018f0eff */
[----:B------:R-:W1:Y:S01]  /*25b0*/  LDC R101, c[0x0][0x268] ;  /* 0x00009a00ff657b82 */ /* 0x000e620000000800 */
[----:B------:R-:W-:Y:S02]  /*25c0*/  LEA.HI.X.SX32 R119, R112, R0, 0x1, P5 ;  /* 0x0000000070777211 */ /* 0x000fe400028f0eff */
[----:B------:R-:W-:Y:S01]  /*25d0*/  LEA R70, R107, R72, 0x1 ;  /* 0x000000486b467211 */ /* 0x000fe200078e08ff */
[----:B------:R3:W-:Y:S04]  /*25e0*/  STL.64 [R1+0x698], R120 ;  /* 0x0006987801007387 */ /* 0x0007e80000100a00 */
[----:B------:R0:W-:Y:S01]  /*25f0*/  STL.64 [R1+0x690], R118 ;  /* 0x0006907601007387 */ /* 0x0001e20000100a00 */
[----:B-----5:R-:W-:Y:S01]  /*2600*/  IMAD R71, R71, 0x2, R70 ;  /* 0x0000000247477824 */ /* 0x020fe200078e0246 */
[----:B------:R-:W5:Y:S02]  /*2610*/  LDC R65, c[0x0][0x268] ;  /* 0x00009a00ff417b82 */ /* 0x000f640000000800 */
[----:B------:R0:W-:Y:S01]  /*2620*/  STL.64 [R1+0x688], R116 ;  /* 0x0006887401007387 */ /* 0x0001e20000100a00 */
[----:B--2---:R-:W-:-:S02]  /*2630*/  IMAD R24, R24, 0x2, R71 ;  /* 0x0000000218187824 */ /* 0x004fc400078e0247 */
[----:B---3--:R-:W-:Y:S02]  /*2640*/  IMAD R120, R3, 0xce, RZ ;  /* 0x000000ce03787824 */ /* 0x008fe400078e02ff */
[----:B0-----:R-:W-:Y:S01]  /*2650*/  IMAD R67, R67, 0x2, R24 ;  /* 0x0000000243437824 */ /* 0x001fe200078e0218 */
[----:B------:R-:W0:Y:S01]  /*2660*/  LDC R62, c[0x0][0x268] ;  /* 0x00009a00ff3e7b82 */ /* 0x000e220000000800 */
[-C--:B------:R-:W-:Y:S01]  /*2670*/  LEA R118, P3, R106, R5.reuse, 0x1 ;  /* 0x000000056a767211 */ /* 0x080fe200078608ff */
[----:B------:R-:W-:Y:S02]  /*2680*/  IMAD R121, R3, 0xd0, RZ ;  /* 0x000000d003797824 */ /* 0x000fe400078e02ff */
[----:B------:R-:W-:Y:S01]  /*2690*/  IMAD R68, R68, 0x2, R67 ;  /* 0x0000000244447824 */ /* 0x000fe200078e0243 */
[----:B------:R-:W-:Y:S02]  /*26a0*/  LEA R116, P5, R108, R5, 0x1 ;  /* 0x000000056c747211 */ /* 0x000fe400078a08ff */
[-C--:B------:R-:W-:Y:S01]  /*26b0*/  LEA.HI.X.SX32 R119, R106, R0.reuse, 0x1, P3 ;  /* 0x000000006a777211 */ /* 0x080fe200018f0eff */
[----:B------:R-:W2:Y:S01]  /*26c0*/  LDC R97, c[0x0][0x268] ;  /* 0x00009a00ff617b82 */ /* 0x000ea20000000800 */
[----:B------:R-:W-:-:S02]  /*26d0*/  LEA.HI.X.SX32 R117, R108, R0, 0x1, P5 ;  /* 0x000000006c757211 */ /* 0x000fc400028f0eff */
[CC--:B------:R-:W-:Y:S01]  /*26e0*/  LEA R112, P3, R105.reuse, R5.reuse, 0x1 ;  /* 0x0000000569707211 */ /* 0x0c0fe200078608ff */
[----:B------:R3:W-:Y:S01]  /*26f0*/  STL.64 [R1+0x680], R118 ;  /* 0x0006807601007387 */ /* 0x0007e20000100a00 */
[-C--:B------:R-:W-:Y:S02]  /*2700*/  LEA R108, P5, R102, R5.reuse, 0x1 ;  /* 0x00000005666c7211 */ /* 0x080fe400078a08ff */
[----:B------:R-:W-:Y:S01]  /*2710*/  LEA R106, P6, R104, R5, 0x1 ;  /* 0x00000005686a7211 */ /* 0x000fe200078c08ff */
[----:B------:R1:W-:Y:S01]  /*2720*/  STL.64 [R1+0x678], R116 ;  /* 0x0006787401007387 */ /* 0x0003e20000100a00 */
[-C--:B------:R-:W-:Y:S01]  /*2730*/  LEA.HI.X.SX32 R113, R105, R0.reuse, 0x1, P3 ;  /* 0x0000000069717211 */ /* 0x080fe200018f0eff */
[----:B------:R-:W2:Y:S01]  /*2740*/  LDC R61, c[0x0][0x268] ;  /* 0x00009a00ff3d7b82 */ /* 0x000ea20000000800 */
[-C--:B------:R-:W-:Y:S01]  /*2750*/  LEA.HI.X.SX32 R109, R102, R0.reuse, 0x1, P5 ;  /* 0x00000000666d7211 */ /* 0x080fe200028f0eff */
[----:B------:R5:W-:Y:S01]  /*2760*/  STL.64 [R1+0x670], R114 ;  /* 0x0006707201007387 */ /* 0x000be20000100a00 */
[----:B------:R-:W-:-:S02]  /*2770*/  LEA.HI.X.SX32 R107, R104, R0, 0x1, P6 ;  /* 0x00000000686b7211 */ /* 0x000fc400030f0eff */
[C---:B------:R-:W-:Y:S01]  /*2780*/  LEA R110, P3, R66.reuse, R5, 0x1 ;  /* 0x00000005426e7211 */ /* 0x040fe200078608ff */
[----:B------:R0:W-:Y:S01]  /*2790*/  STL.64 [R1+0x668], R112 ;  /* 0x0006687001007387 */ /* 0x0001e20000100a00 */
[----:B---3--:R-:W-:Y:S01]  /*27a0*/  IMAD R119, R3, 0x19, RZ ;  /* 0x0000001903777824 */ /* 0x008fe200078e02ff */
[----:B------:R-:W3:Y:S01]  /*27b0*/  LDC R56, c[0x0][0x268] ;  /* 0x00009a00ff387b82 */ /* 0x000ee20000000800 */
[----:B------:R-:W-:Y:S01]  /*27c0*/  LEA.HI.X.SX32 R111, R66, R0, 0x1, P3 ;  /* 0x00000000426f7211 */ /* 0x000fe200018f0eff */
[----:B------:R0:W-:Y:S01]  /*27d0*/  STL.64 [R1+0x660], R108 ;  /* 0x0006606c01007387 */ /* 0x0001e20000100a00 */
[----:B----4-:R-:W-:Y:S01]  /*27e0*/  LEA R66, R103, R68, 0x1 ;  /* 0x0000004467427211 */ /* 0x010fe200078e08ff */
[C---:B-1----:R-:W-:Y:S02]  /*27f0*/  IMAD R117, R3.reuse, 0x63, RZ ;  /* 0x0000006303757824 */ /* 0x042fe400078e02ff */
[----:B------:R1:W-:Y:S01]  /*2800*/  STL.64 [R1+0x658], R106 ;  /* 0x0006586a01007387 */ /* 0x0003e20000100a00 */
[C---:B-----5:R-:W-:Y:S01]  /*2810*/  IMAD R114, R3.reuse, 0x61, RZ ;  /* 0x0000006103727824 */ /* 0x060fe200078e02ff */
[----:B------:R-:W4:Y:S01]  /*2820*/  LDC R91, c[0x0][0x268] ;  /* 0x00009a00ff5b7b82 */ /* 0x000f220000000800 */
[C---:B------:R-:W-:Y:S01]  /*2830*/  IMAD R115, R3.reuse, 0x31, RZ ;  /* 0x0000003103737824 */ /* 0x040fe200078e02ff */
[----:B------:R5:W-:Y:S01]  /*2840*/  STL.64 [R1+0x650], R110 ;  /* 0x0006506e01007387 */ /* 0x000be20000100a00 */
[----:B0-----:R-:W-:-:S02]  /*2850*/  IMAD R112, R3, 0xc6, RZ ;  /* 0x000000c603707824 */ /* 0x001fc400078e02ff */
[C---:B------:R-:W-:Y:S01]  /*2860*/  IMAD R113, R3.reuse, 0xc8, RZ ;  /* 0x000000c803717824 */ /* 0x040fe200078e02ff */
[-C--:B------:R-:W-:Y:S01]  /*2870*/  LEA R108, P5, R64, R5.reuse, 0x1 ;  /* 0x00000005406c7211 */ /* 0x080fe200078a08ff */
[C---:B------:R-:W-:Y:S01]  /*2880*/  IMAD R116, R3.reuse, 0xca, RZ ;  /* 0x000000ca03747824 */ /* 0x040fe200078e02ff */
[----:B------:R-:W0:Y:S01]  /*2890*/  LDC R55, c[0x0][0x268] ;  /* 0x00009a00ff377b82 */ /* 0x000e220000000800 */
[----:B------:R-:W-:Y:S01]  /*28a0*/  IMAD R118, R3, 0xcc, RZ ;  /* 0x000000cc03767824 */ /* 0x000fe200078e02ff */
[-C--:B-1----:R-:W-:Y:S02]  /*28b0*/  LEA R106, P6, R100, R5.reuse, 0x1 ;  /* 0x00000005646a7211 */ /* 0x082fe400078c08ff */
[-C--:B------:R-:W-:Y:S01]  /*28c0*/  LEA.HI.X.SX32 R109, R64, R0.reuse, 0x1, P5 ;  /* 0x00000000406d7211 */ /* 0x080fe200028f0eff */
[----:B------:R-:W-:Y:S01]  /*28d0*/  IMAD R64, R101, 0x2, R66 ;  /* 0x0000000265407824 */ /* 0x000fe200078e0242 */
[-C--:B------:R-:W-:Y:S01]  /*28e0*/  LEA.HI.X.SX32 R107, R100, R0.reuse, 0x1, P6 ;  /* 0x00000000646b7211 */ /* 0x080fe200030f0eff */
[----:B-----5:R-:W-:Y:S01]  /*28f0*/  IMAD R110, R3, 0xc2, RZ ;  /* 0x000000c2036e7824 */ /* 0x020fe200078e02ff */
[-C--:B------:R-:W-:Y:S01]  /*2900*/  LEA R104, P5, R96, R5.reuse, 0x1 ;  /* 0x0000000560687211 */ /* 0x080fe200078a08ff */
[----:B------:R-:W-:Y:S01]  /*2910*/  IMAD R65, R65, 0x2, R64 ;  /* 0x0000000241417824 */ /* 0x000fe200078e0240 */
[-C--:B------:R-:W-:Y:S01]  /*2920*/  LEA R102, P6, R98, R5.reuse, 0x1 ;  /* 0x0000000562667211 */ /* 0x080fe200078c08ff */
[----:B------:R1:W-:Y:S01]  /*2930*/  STL.64 [R1+0x640], R106 ;  /* 0x0006406a01007387 */ /* 0x0003e20000100a00 */
[-C--:B------:R-:W-:Y:S01]  /*2940*/  LEA.HI.X.SX32 R105, R96, R0.reuse, 0x1, P5 ;  /* 0x0000000060697211 */ /* 0x080fe200028f0eff */
[----:B------:R-:W-:Y:S01]  /*2950*/  IMAD R62, R62, 0x2, R65 ;  /* 0x000000023e3e7824 */ /* 0x000fe200078e0241 */
[----:B------:R-:W-:Y:S01]  /*2960*/  LEA.HI.X.SX32 R103, R98, R0, 0x1, P6 ;  /* 0x0000000062677211 */ /* 0x000fe200030f0eff */
[----:B------:R5:W-:Y:S01]  /*2970*/  STL.64 [R1+0x648], R108 ;  /* 0x0006486c01007387 */ /* 0x000be20000100a00 */
[----:B------:R-:W-:Y:S01]  /*2980*/  LEA R100, P6, R95, R5, 0x1 ;  /* 0x000000055f647211 */ /* 0x000fe200078c08ff */
[----:B------:R-:W0:Y:S01]  /*2990*/  LDC R50, c[0x0][0x268] ;  /* 0x00009a00ff327b82 */ /* 0x000e220000000800 */
[----:B------:R-:W-:-:S02]  /*29a0*/  IMAD R111, R3, 0xc4, RZ ;  /* 0x000000c4036f7824 */ /* 0x000fc400078e02ff */
[-C--:B------:R-:W-:Y:S02]  /*29b0*/  LEA.HI.X.SX32 R101, R95, R0.reuse, 0x1, P6 ;  /* 0x000000005f657211 */ /* 0x080fe400030f0eff */
[-C--:B------:R-:W-:Y:S02]  /*29c0*/  LEA R96, P6, R92, R5.reuse, 0x1 ;  /* 0x000000055c607211 */ /* 0x080fe400078c08ff */
[----:B-1----:R-:W-:Y:S01]  /*29d0*/  LEA R106, P3, R99, R5, 0x1 ;  /* 0x00000005636a7211 */ /* 0x002fe200078608ff */
[----:B------:R-:W1:Y:S01]  /*29e0*/  LDC R87, c[0x0][0x268] ;  /* 0x00009a00ff577b82 */ /* 0x000e620000000800 */
[----:B-----5:R-:W-:Y:S02]  /*29f0*/  IMAD R108, R3, 0x5f, RZ ;  /* 0x0000005f036c7824 */ /* 0x020fe400078e02ff */
[----:B------:R-:W-:Y:S01]  /*2a00*/  LEA.HI.X.SX32 R107, R99, R0, 0x1, P3 ;  /* 0x00000000636b7211 */ /* 0x000fe200018f0eff */
[----:B------:R-:W-:-:S04]  /*2a10*/  IMAD R109, R3, 0x3, RZ ;  /* 0x00000003036d7824 */ /* 0x000fc800078e02ff */
[----:B------:R5:W-:Y:S01]  /*2a20*/  STL.64 [R1+0x638], R106 ;  /* 0x0006386a01007387 */ /* 0x000be20000100a00 */
[----:B------:R-:W1:Y:S03]  /*2a30*/  LDC R49, c[0x0][0x268] ;  /* 0x00009a00ff317b82 */ /* 0x000e660000000800 */
[----:B------:R2:W-:Y:S04]  /*2a40*/  STL.64 [R1+0x630], R104 ;  /* 0x0006306801007387 */ /* 0x0005e80000100a00 */
[----:B------:R3:W-:Y:S01]  /*2a50*/  STL.64 [R1+0x628], R102 ;  /* 0x0006286601007387 */ /* 0x0007e20000100a00 */
[----:B------:R-:W1:Y:S01]  /*2a60*/  LDC R44, c[0x0][0x268] ;  /* 0x00009a00ff2c7b82 */ /* 0x000e620000000800 */
[----:B-----5:R-:W-:-:S02]  /*2a70*/  IMAD R106, R3, 0x5d, RZ ;  /* 0x0000005d036a7824 */ /* 0x020fc400078e02ff */
[----:B------:R-:W-:Y:S01]  /*2a80*/  IMAD R107, R3, 0x2f, RZ ;  /* 0x0000002f036b7824 */ /* 0x000fe200078e02ff */
[----:B--2---:R-:W-:-:S04]  /*2a90*/  LEA R104, P3, R60, R5, 0x1 ;  /* 0x000000053c687211 */ /* 0x004fc800078608ff */
[----:B------:R-:W2:Y:S01]  /*2aa0*/  LDC R83, c[0x0][0x268] ;  /* 0x00009a00ff537b82 */ /* 0x000ea20000000800 */
[-C--:B------:R-:W-:Y:S01]  /*2ab0*/  LEA.HI.X.SX32 R105, R60, R0.reuse, 0x1, P3 ;  /* 0x000000003c697211 */ /* 0x080fe200018f0eff */
[----:B------:R-:W-:Y:S01]  /*2ac0*/  IMAD R60, R97, 0x2, R62 ;  /* 0x00000002613c7824 */ /* 0x000fe200078e023e */
[-C--:B---3--:R-:W-:Y:S02]  /*2ad0*/  LEA R102, P5, R94, R5.reuse, 0x1 ;  /* 0x000000055e667211 */ /* 0x088fe400078a08ff */
[-C--:B------:R-:W-:Y:S01]  /*2ae0*/  LEA.HI.X.SX32 R97, R92, R0.reuse, 0x1, P6 ;  /* 0x000000005c617211 */ /* 0x080fe200030f0eff */
[----:B------:R3:W-:Y:S01]  /*2af0*/  STL.64 [R1+0x620], R104 ;  /* 0x0006206801007387 */ /* 0x0007e20000100a00 */
[----:B------:R-:W-:Y:S01]  /*2b00*/  LEA.HI.X.SX32 R103, R94, R0, 0x1, P5 ;  /* 0x000000005e677211 */ /* 0x000fe200028f0eff */
[----:B------:R-:W5:Y:S01]  /*2b10*/  LDC R43, c[0x0][0x268] ;  /* 0x00009a00ff2b7b82 */ /* 0x000f620000000800 */
[-C--:B------:R-:W-:Y:S01]  /*2b20*/  LEA R98, P5, R54, R5.reuse, 0x1 ;  /* 0x0000000536627211 */ /* 0x080fe200078a08ff */
[----:B------:R4:W-:Y:S01]  /*2b30*/  STL.64 [R1+0x610], R100 ;  /* 0x0006106401007387 */ /* 0x0009e20000100a00 */
[----:B------:R-:W-:-:S02]  /*2b40*/  LEA R94, P6, R89, R5, 0x1 ;  /* 0x00000005595e7211 */ /* 0x000fc400078c08ff */
[-C--:B------:R-:W-:Y:S01]  /*2b50*/  LEA.HI.X.SX32 R99, R54, R0.reuse, 0x1, P5 ;  /* 0x0000000036637211 */ /* 0x080fe200028f0eff */
[----:B------:R0:W-:Y:S01]  /*2b60*/  STL.64 [R1+0x618], R102 ;  /* 0x0006186601007387 */ /* 0x0001e20000100a00 */
[----:B------:R-:W-:Y:S01]  /*2b70*/  LEA.HI.X.SX32 R95, R89, R0, 0x1, P6 ;  /* 0x00000000595f7211 */ /* 0x000fe200030f0eff */
[----:B------:R-:W5:Y:S01]  /*2b80*/  LDC R38, c[0x0][0x268] ;  /* 0x00009a00ff267b82 */ /* 0x000f620000000800 */
[----:B------:R-:W-:Y:S01]  /*2b90*/  LEA R61, R61, R60, 0x1 ;  /* 0x0000003c3d3d7211 */ /* 0x000fe200078e08ff */
[C---:B---3--:R-:W-:Y:S02]  /*2ba0*/  IMAD R104, R3.reuse, 0xbe, RZ ;  /* 0x000000be03687824 */ /* 0x048fe400078e02ff */
[----:B------:R-:W-:Y:S01]  /*2bb0*/  IMAD R105, R3, 0xc0, RZ ;  /* 0x000000c003697824 */ /* 0x000fe200078e02ff */
[C---:B----4-:R-:W-:Y:S01]  /*2bc0*/  LEA R100, P3, R93.reuse, R5, 0x1 ;  /* 0x000000055d647211 */ /* 0x050fe200078608ff */
[----:B------:R-:W-:Y:S02]  /*2bd0*/  IMAD R56, R56, 0x2, R61 ;  /* 0x0000000238387824 */ /* 0x000fe400078e023d */
[----:B------:R-:W3:Y:S01]  /*2be0*/  LDC R79, c[0x0][0x268] ;  /* 0x00009a00ff4f7b82 */ /* 0x000ee20000000800 */
[----:B------:R-:W-:Y:S01]  /*2bf0*/  LEA.HI.X.SX32 R101, R93, R0, 0x1, P3 ;  /* 0x000000005d657211 */ /* 0x000fe200018f0eff */
[----:B------:R-:W-:-:S02]  /*2c00*/  IMAD R54, R91, 0x2, R56 ;  /* 0x000000025b367824 */ /* 0x000fc400078e0238 */
[----:B0-----:R-:W-:Y:S02]  /*2c10*/  IMAD R103, R3, 0x17, RZ ;  /* 0x0000001703677824 */ /* 0x001fe400078e02ff */
[----:B------:R0:W-:Y:S01]  /*2c20*/  STL.64 [R1+0x608], R100 ;  /* 0x0006086401007387 */ /* 0x0001e20000100a00 */
[----:B------:R-:W-:Y:S01]  /*2c30*/  IMAD R55, R55, 0x2, R54 ;  /* 0x0000000237377824 */ /* 0x000fe200078e0236 */
[----:B------:R-:W4:Y:S01]  /*2c40*/  LDC R37, c[0x0][0x268] ;  /* 0x00009a00ff257b82 */ /* 0x000f220000000800 */
[----:B------:R-:W-:Y:S01]  /*2c50*/  IMAD R102, R3, 0xbc, RZ ;  /* 0x000000bc03667824 */ /* 0x000fe200078e02ff */
[----:B------:R1:W-:Y:S01]  /*2c60*/  STL.64 [R1+0x600], R98 ;  /* 0x0006006201007387 */ /* 0x0003e20000100a00 */
[----:B------:R-:W-:-:S03]  /*2c70*/  IMAD R50, R50, 0x2, R55 ;  /* 0x0000000232327824 */ /* 0x000fc600078e0237 */
[----:B------:R2:W-:Y:S02]  /*2c80*/  STL.64 [R1+0x5f8], R96 ;  /* 0x0005f86001007387 */ /* 0x0005e40000100a00 */
[----:B------:R-:W4:Y:S01]  /*2c90*/  LDC R32, c[0x0][0x268] ;  /* 0x00009a00ff207b82 */ /* 0x000f220000000800 */
[C---:B0-----:R-:W-:Y:S02]  /*2ca0*/  IMAD R101, R3.reuse, 0x5b, RZ ;  /* 0x0000005b03657824 */ /* 0x041fe400078e02ff */
[----:B------:R-:W-:Y:S01]  /*2cb0*/  IMAD R100, R3, 0xba, RZ ;  /* 0x000000ba03647824 */ /* 0x000fe200078e02ff */
[----:B-1----:R-:W-:-:S04]  /*2cc0*/  LEA R98, P3, R90, R5, 0x1 ;  /* 0x000000055a627211 */ /* 0x002fc800078608ff */
[----:B------:R-:W0:Y:S01]  /*2cd0*/  LDC R73, c[0x0][0x268] ;  /* 0x00009a00ff497b82 */ /* 0x000e220000000800 */
[-C--:B------:R-:W-:Y:S02]  /*2ce0*/  LEA.HI.X.SX32 R99, R90, R0.reuse, 0x1, P3 ;  /* 0x000000005a637211 */ /* 0x080fe400018f0eff */
[-C--:B--2---:R-:W-:Y:S02]  /*2cf0*/  LEA R96, P5, R88, R5.reuse, 0x1 ;  /* 0x0000000558607211 */ /* 0x084fe400078a08ff */
[-C--:B------:R-:W-:Y:S01]  /*2d00*/  LEA R90, P6, R86, R5.reuse, 0x1 ;  /* 0x00000005565a7211 */ /* 0x080fe200078c08ff */
[----:B------:R1:W-:Y:S01]  /*2d10*/  STL.64 [R1+0x5f0], R98 ;  /* 0x0005f06201007387 */ /* 0x0003e20000100a00 */
[-C--:B------:R-:W-:Y:S01]  /*2d20*/  LEA.HI.X.SX32 R97, R88, R0.reuse, 0x1, P5 ;  /* 0x0000000058617211 */ /* 0x080fe200028f0eff */
[----:B------:R-:W2:Y:S01]  /*2d30*/  LDC R31, c[0x0][0x268] ;  /* 0x00009a00ff1f7b82 */ /* 0x000ea20000000800 */
[----:B------:R-:W-:Y:S01]  /*2d40*/  LEA R92, P5, R85, R5, 0x1 ;  /* 0x00000005555c7211 */ /* 0x000fe200078a08ff */
[----:B------:R5:W-:Y:S01]  /*2d50*/  STL.64 [R1+0x5e0], R94 ;  /* 0x0005e05e01007387 */ /* 0x000be20000100a00 */
[----:B------:R-:W-:-:S02]  /*2d60*/  LEA.HI.X.SX32 R91, R86, R0, 0x1, P6 ;  /* 0x00000000565b7211 */ /* 0x000fc400030f0eff */
[-C--:B------:R-:W-:Y:S01]  /*2d70*/  LEA.HI.X.SX32 R93, R85, R0.reuse, 0x1, P5 ;  /* 0x00000000555d7211 */ /* 0x080fe200028f0eff */
[----:B------:R3:W-:Y:S01]  /*2d80*/  STL.64 [R1+0x5e8], R96 ;  /* 0x0005e86001007387 */ /* 0x0007e20000100a00 */
[CC--:B------:R-:W-:Y:S01]  /*2d90*/  LEA R88, P6, R82.reuse, R5.reuse, 0x1 ;  /* 0x0000000552587211 */ /* 0x0c0fe200078c08ff */
[----:B------:R-:W2:Y:S01]  /*2da0*/  LDC R26, c[0x0][0x268] ;  /* 0x00009a00ff1a7b82 */ /* 0x000ea20000000800 */
[C---:B-1----:R-:W-:Y:S02]  /*2db0*/  IMAD R98, R3.reuse, 0x59, RZ ;  /* 0x0000005903627824 */ /* 0x042fe400078e02ff */
[----:B------:R-:W-:Y:S01]  /*2dc0*/  LEA.HI.X.SX32 R89, R82, R0, 0x1, P6 ;  /* 0x0000000052597211 */ /* 0x000fe200030f0eff */
[----:B------:R-:W-:Y:S01]  /*2dd0*/  IMAD R99, R3, 0x2d, RZ ;  /* 0x0000002d03637824 */ /* 0x000fe200078e02ff */
[----:B-----5:R-:W-:-:S03]  /*2de0*/  LEA R94, P3, R48, R5, 0x1 ;  /* 0x00000005305e7211 */ /* 0x020fc600078608ff */
[----:B------:R-:W1:Y:S01]  /*2df0*/  LDC R69, c[0x0][0x268] ;  /* 0x00009a00ff457b82 */ /* 0x000e620000000800 */
[----:B------:R-:W-:Y:S01]  /*2e00*/  LEA.HI.X.SX32 R95, R48, R0, 0x1, P3 ;  /* 0x00000000305f7211 */ /* 0x000fe200018f0eff */
[----:B---3--:R-:W-:Y:S01]  /*2e10*/  IMAD R96, R3, 0xb6, RZ ;  /* 0x000000b603607824 */ /* 0x008fe200078e02ff */
[----:B------:R-:W-:Y:S01]  /*2e20*/  LEA R48, R87, R50, 0x1 ;  /* 0x0000003257307211 */ /* 0x000fe200078e08ff */
[----:B------:R-:W-:Y:S02]  /*2e30*/  IMAD R97, R3, 0xb8, RZ ;  /* 0x000000b803617824 */ /* 0x000fe400078e02ff */
[----:B------:R3:W-:Y:S02]  /*2e40*/  STL.64 [R1+0x5d8], R94 ;  /* 0x0005d85e01007387 */ /* 0x0007e40000100a00 */
[----:B------:R-:W5:Y:S01]  /*2e50*/  LDC R25, c[0x0][0x268] ;  /* 0x00009a00ff197b82 */ /* 0x000f620000000800 */
[----:B------:R-:W-:Y:S01]  /*2e60*/  IMAD R49, R49, 0x2, R48 ;  /* 0x0000000231317824 */ /* 0x000fe200078e0230 */
[----:B------:R4:W-:Y:S03]  /*2e70*/  STL.64 [R1+0x5d0], R92 ;  /* 0x0005d05c01007387 */ /* 0x0009e60000100a00 */
[----:B------:R-:W-:Y:S01]  /*2e80*/  IMAD R44, R44, 0x2, R49 ;  /* 0x000000022c2c7824 */ /* 0x000fe200078e0231 */
[----:B------:R0:W-:Y:S02]  /*2e90*/  STL.64 [R1+0x5c8], R90 ;  /* 0x0005c85a01007387 */ /* 0x0001e40000100a00 */
[----:B------:R-:W5:Y:S01]  /*2ea0*/  LDC R4, c[0x0][0x268] ;  /* 0x00009a00ff047b82 */ /* 0x000f620000000800 */
[----:B---3--:R-:W-:-:S02]  /*2eb0*/  IMAD R94, R3, 0xb, RZ ;  /* 0x0000000b035e7824 */ /* 0x008fc400078e02ff */
[----:B------:R-:W-:Y:S01]  /*2ec0*/  IMAD R95, R3, 0xb4, RZ ;  /* 0x000000b4035f7824 */ /* 0x000fe200078e02ff */
[----:B----4-:R-:W-:-:S04]  /*2ed0*/  LEA R92, P3, R84, R5, 0x1 ;  /* 0x00000005545c7211 */ /* 0x010fc800078608ff */
[----:B------:R-:W3:Y:S01]  /*2ee0*/  LDC R15, c[0x0][0x268] ;  /* 0x00009a00ff0f7b82 */ /* 0x000ee20000000800 */
[-C--:B------:R-:W-:Y:S02]  /*2ef0*/  LEA.HI.X.SX32 R93, R84, R0.reuse, 0x1, P3 ;  /* 0x00000000545d7211 */ /* 0x080fe400018f0eff */
[-C--:B0-----:R-:W-:Y:S02]  /*2f00*/  LEA R90, P5, R42, R5.reuse, 0x1 ;  /* 0x000000052a5a7211 */ /* 0x081fe400078a08ff */
[-C--:B------:R-:W-:Y:S01]  /*2f10*/  LEA R84, P6, R80, R5.reuse, 0x1 ;  /* 0x0000000550547211 */ /* 0x080fe200078c08ff */
[----:B------:R0:W-:Y:S01]  /*2f20*/  STL.64 [R1+0x5c0], R92 ;  /* 0x0005c05c01007387 */ /* 0x0001e20000100a00 */
[-C--:B------:R-:W-:Y:S01]  /*2f30*/  LEA.HI.X.SX32 R91, R42, R0.reuse, 0x1, P5 ;  /* 0x000000002a5b7211 */ /* 0x080fe200028f0eff */
[----:B------:R-:W-:Y:S01]  /*2f40*/  IMAD R42, R83, 0x2, R44 ;  /* 0x00000002532a7824 */ /* 0x000fe200078e022c */
[-C--:B------:R-:W-:Y:S01]  /*2f50*/  LEA R86, P5, R78, R5.reuse, 0x1 ;  /* 0x000000054e567211 */ /* 0x080fe200078a08ff */
[----:B------:R4:W-:Y:S01]  /*2f60*/  STL.64 [R1+0x5b0], R88 ;  /* 0x0005b05801007387 */ /* 0x0009e20000100a00 */
[-C--:B------:R-:W-:Y:S01]  /*2f70*/  LEA.HI.X.SX32 R85, R80, R0.reuse, 0x1, P6 ;  /* 0x0000000050557211 */ /* 0x080fe200030f0eff */
[----:B------:R-:W-:Y:S01]  /*2f80*/  IMAD R43, R43, 0x2, R42 ;  /* 0x000000022b2b7824 */ /* 0x000fe200078e022a */
[-C--:B------:R-:W-:Y:S01]  /*2f90*/  LEA.HI.X.SX32 R87, R78, R0.reuse, 0x1, P5 ;  /* 0x000000004e577211 */ /* 0x080fe200028f0eff */
[----:B------:R2:W-:Y:S01]  /*2fa0*/  STL.64 [R1+0x5b8], R90 ;  /* 0x0005b85a01007387 */ /* 0x0005e20000100a00 */
[----:B------:R-:W-:Y:S01]  /*2fb0*/  LEA R82, P6, R77, R5, 0x1 ;  /* 0x000000054d527211 */ /* 0x000fe200078c08ff */
[----:B------:R-:W3:Y:S01]  /*2fc0*/  LDC R22, c[0x0][0x268] ;  /* 0x00009a00ff167b82 */ /* 0x000ee20000000800 */
[----:B------:R-:W-:Y:S01]  /*2fd0*/  LEA R38, R38, R43, 0x1 ;  /* 0x0000002b26267211 */ /* 0x000fe200078e08ff */
[----:B0-----:R-:W-:Y:S01]  /*2fe0*/  IMAD R92, R3, 0x57, RZ ;  /* 0x00000057035c7824 */ /* 0x001fe200078e02ff */
[----:B------:R-:W-:Y:S01]  /*2ff0*/  LEA.HI.X.SX32 R83, R77, R0, 0x1, P6 ;  /* 0x000000004d537211 */ /* 0x000fe200030f0eff */
[----:B------:R-:W-:Y:S01]  /*3000*/  IMAD R93, R3, 0xb2, RZ ;  /* 0x000000b2035d7824 */ /* 0x000fe200078e02ff */
[----:B------:R-:W-:-:S02]  /*3010*/  LEA R78, P6, R74, R5, 0x1 ;  /* 0x000000054a4e7211 */ /* 0x000fc400078c08ff */
[----:B----4-:R-:W-:Y:S01]  /*3020*/  LEA R88, P3, R81, R5, 0x1 ;  /* 0x0000000551587211 */ /* 0x010fe200078608ff */
[----:B------:R-:W0:Y:S01]  /*3030*/  LDC R10, c[0x0][0x268] ;  /* 0x00009a00ff0a7b82 */ /* 0x000e220000000800 */
[----:B--2---:R-:W-:Y:S02]  /*3040*/  IMAD R90, R3, 0x55, RZ ;  /* 0x00000055035a7824 */ /* 0x004fe400078e02ff */
[----:B------:R-:W-:Y:S01]  /*3050*/  LEA.HI.X.SX32 R89, R81, R0, 0x1, P3 ;  /* 0x0000000051597211 */ /* 0x000fe200018f0eff */
[----:B------:R-:W-:-:S04]  /*3060*/  IMAD R91, R3, 0x2b, RZ ;  /* 0x0000002b035b7824 */ /* 0x000fc800078e02ff */
[----:B------:R2:W-:Y:S01]  /*3070*/  STL.64 [R1+0x5a8], R88 ;  /* 0x0005a85801007387 */ /* 0x0005e20000100a00 */
[----:B------:R-:W4:Y:S03]  /*3080*/  LDC R11, c[0x0][0x268] ;  /* 0x00009a00ff0b7b82 */ /* 0x000f260000000800 */
[----:B------:R1:W-:Y:S04]  /*3090*/  STL.64 [R1+0x5a0], R86 ;  /* 0x0005a05601007387 */ /* 0x0003e80000100a00 */
[----:B------:R5:W-:Y:S01]  /*30a0*/  STL.64 [R1+0x598], R84 ;  /* 0x0005985401007387 */ /* 0x000be20000100a00 */
[----:B------:R-:W4:Y:S01]  /*30b0*/  LDC R20, c[0x0][0x268] ;  /* 0x00009a00ff147b82 */ /* 0x000f220000000800 */
[----:B--2---:R-:W-:-:S02]  /*30c0*/  IMAD R88, R3, 0xae, RZ ;  /* 0x000000ae03587824 */ /* 0x004fc400078e02ff */
[----:B------:R-:W-:Y:S01]  /*30d0*/  IMAD R89, R3, 0xb0, RZ ;  /* 0x000000b003597824 */ /* 0x000fe200078e02ff */
[----:B-1----:R-:W-:-:S04]  /*30e0*/  LEA R86, P3, R36, R5, 0x1 ;  /* 0x0000000524567211 */ /* 0x002fc800078608ff */
[----:B------:R-:W1:Y:S01]  /*30f0*/  LDC R14, c[0x0][0x268] ;  /* 0x00009a00ff0e7b82 */ /* 0x000e620000000800 */
[-C--:B------:R-:W-:Y:S01]  /*3100*/  LEA.HI.X.SX32 R87, R36, R0.reuse, 0x1, P3 ;  /* 0x0000000024577211 */ /* 0x080fe200018f0eff */
[----:B------:R-:W-:Y:S01]  /*3110*/  IMAD R36, R79, 0x2, R38 ;  /* 0x000000024f247824 */ /* 0x000fe200078e0226 */
[-C--:B-----5:R-:W-:Y:S02]  /*3120*/  LEA R84, P5, R76, R5.reuse, 0x1 ;  /* 0x000000054c547211 */ /* 0x0a0fe400078a08ff */
[-C--:B------:R-:W-:Y:S01]  /*3130*/  LEA.HI.X.SX32 R79, R74, R0.reuse, 0x1, P6 ;  /* 0x000000004a4f7211 */ /* 0x080fe200030f0eff */
[----:B------:R2:W-:Y:S01]  /*3140*/  STL.64 [R1+0x590], R86 ;  /* 0x0005905601007387 */ /* 0x0005e20000100a00 */
[-C--:B------:R-:W-:Y:S01]  /*3150*/  LEA.HI.X.SX32 R85, R76, R0.reuse, 0x1, P5 ;  /* 0x000000004c557211 */ /* 0x080fe200028f0eff */
[----:B------:R-:W-:Y:S01]  /*3160*/  IMAD R37, R37, 0x2, R36 ;  /* 0x0000000225257824 */ /* 0x000fe200078e0224 */
[-C--:B------:R-:W-:Y:S01]  /*3170*/  LEA R80, P5, R30, R5.reuse, 0x1 ;  /* 0x000000051e507211 */ /* 0x080fe200078a08ff */
[----:B------:R5:W-:Y:S01]  /*3180*/  STL.64 [R1+0x580], R82 ;  /* 0x0005805201007387 */ /* 0x000be20000100a00 */
[C---:B------:R-:W-:Y:S01]  /*3190*/  LEA R76, P6, R71.reuse, R5, 0x1 ;  /* 0x00000005474c7211 */ /* 0x040fe200078c08ff */
[----:B------:R-:W-:Y:S01]  /*31a0*/  IMAD R32, R32, 0x2, R37 ;  /* 0x0000000220207824 */ /* 0x000fe200078e0225 */
[-C--:B------:R-:W-:Y:S01]  /*31b0*/  LEA.HI.X.SX32 R81, R30, R0.reuse, 0x1, P5 ;  /* 0x000000001e517211 */ /* 0x080fe200028f0eff */
[----:B------:R3:W-:Y:S01]  /*31c0*/  STL.64 [R1+0x588], R84 ;  /* 0x0005885401007387 */ /* 0x0007e20000100a00 */
[----:B------:R-:W-:Y:S01]  /*31d0*/  LEA.HI.X.SX32 R77, R71, R0, 0x1, P6 ;  /* 0x00000000474d7211 */ /* 0x000fe200030f0eff */
[----:B------:R-:W-:Y:S01]  /*31e0*/  IMAD R30, R73, 0x2, R32 ;  /* 0x00000002491e7824 */ /* 0x000fe200078e0220 */
[----:B------:R-:W1:Y:S01]  /*31f0*/  LDC R9, c[0x0][0x268] ;  /* 0x00009a00ff097b82 */ /* 0x000e620000000800 */
[----:B--2---:R-:W-:-:S02]  /*3200*/  IMAD R87, R3, 0x15, RZ ;  /* 0x0000001503577824 */ /* 0x004fc400078e02ff */
[----:B------:R-:W-:Y:S01]  /*3210*/  IMAD R86, R3, 0xac, RZ ;  /* 0x000000ac03567824 */ /* 0x000fe200078e02ff */
[----:B------:R-:W-:Y:S02]  /*3220*/  LEA R31, R31, R30, 0x1 ;  /* 0x0000001e1f1f7211 */ /* 0x000fe400078e08ff */
[C---:B-----5:R-:W-:Y:S02]  /*3230*/  LEA R82, P3, R75.reuse, R5, 0x1 ;  /* 0x000000054b527211 */ /* 0x060fe400078608ff */
[----:B------:R-:W2:Y:S01]  /*3240*/  LDC R18, c[0x0][0x268] ;  /* 0x00009a00ff127b82 */ /* 0x000ea20000000800 */
[----:B------:R-:W-:Y:S01]  /*3250*/  IMAD R26, R26, 0x2, R31 ;  /* 0x000000021a1a7824 */ /* 0x000fe200078e021f */
[----:B------:R-:W-:Y:S01]  /*3260*/  LEA.HI.X.SX32 R83, R75, R0, 0x1, P3 ;  /* 0x000000004b537211 */ /* 0x000fe200018f0eff */
[C---:B---3--:R-:W-:Y:S02]  /*3270*/  IMAD R85, R3.reuse, 0x53, RZ ;  /* 0x0000005303557824 */ /* 0x048fe400078e02ff */
[----:B------:R-:W-:-:S02]  /*3280*/  IMAD R84, R3, 0xaa, RZ ;  /* 0x000000aa03547824 */ /* 0x000fc400078e02ff */
[----:B------:R3:W-:Y:S01]  /*3290*/  STL.64 [R1+0x578], R82 ;  /* 0x0005785201007387 */ /* 0x0007e20000100a00 */
[----:B------:R-:W5:Y:S03]  /*32a0*/  LDC R6, c[0x0][0x268] ;  /* 0x00009a00ff067b82 */ /* 0x000f660000000800 */
[----:B------:R0:W-:Y:S04]  /*32b0*/  STL.64 [R1+0x570], R80 ;  /* 0x0005705001007387 */ /* 0x0001e80000100a00 */
[----:B------:R4:W-:Y:S01]  /*32c0*/  STL.64 [R1+0x568], R78 ;  /* 0x0005684e01007387 */ /* 0x0009e20000100a00 */
[----:B------:R-:W5:Y:S01]  /*32d0*/  LDC R13, c[0x0][0x268] ;  /* 0x00009a00ff0d7b82 */ /* 0x000f620000000800 */
[----:B---3--:R-:W-:-:S02]  /*32e0*/  IMAD R82, R3, 0x51, RZ ;  /* 0x0000005103527824 */ /* 0x008fc400078e02ff */
[----:B------:R-:W-:Y:S01]  /*32f0*/  IMAD R83, R3, 0x29, RZ ;  /* 0x0000002903537824 */ /* 0x000fe200078e02ff */
[----:B0-----:R-:W-:-:S04]  /*3300*/  LEA R80, P3, R72, R5, 0x1 ;  /* 0x0000000548507211 */ /* 0x001fc800078608ff */
[----:B------:R-:W0:Y:S01]  /*3310*/  LDC R17, c[0x0][0x268] ;  /* 0x00009a00ff117b82 */ /* 0x000e220000000800 */
[-C--:B------:R-:W-:Y:S02]  /*3320*/  LEA.HI.X.SX32 R81, R72, R0.reuse, 0x1, P3 ;  /* 0x0000000048517211 */ /* 0x080fe400018f0eff */
[-C--:B----4-:R-:W-:Y:S02]  /*3330*/  LEA R78, P5, R70, R5.reuse, 0x1 ;  /* 0x00000005464e7211 */ /* 0x090fe400078a08ff */
[-C--:B------:R-:W-:Y:S01]  /*3340*/  LEA R72, P6, R68, R5.reuse, 0x1 ;  /* 0x0000000544487211 */ /* 0x080fe200078c08ff */
[----:B------:R3:W-:Y:S01]  /*3350*/  STL.64 [R1+0x560], R80 ;  /* 0x0005605001007387 */ /* 0x0007e20000100a00 */
[-C--:B------:R-:W-:Y:S01]  /*3360*/  LEA.HI.X.SX32 R79, R70, R0.reuse, 0x1, P5 ;  /* 0x00000000464f7211 */ /* 0x080fe200028f0eff */
[----:B------:R-:W4:Y:S01]  /*3370*/  LDC R7, c[0x0][0x268] ;  /* 0x00009a00ff077b82 */ /* 0x000f220000000800 */
[----:B------:R-:W-:Y:S01]  /*3380*/  LEA R74, P5, R67, R5, 0x1 ;  /* 0x00000005434a7211 */ /* 0x000fe200078a08ff */
[----:B------:R1:W-:Y:S01]  /*3390*/  STL.64 [R1+0x550], R76 ;  /* 0x0005504c01007387 */ /* 0x0003e20000100a00 */
[----:B------:R-:W-:-:S02]  /*33a0*/  LEA.HI.X.SX32 R73, R68, R0, 0x1, P6 ;  /* 0x0000000044497211 */ /* 0x000fc400030f0eff */
[-C--:B------:R-:W-:Y:S01]  /*33b0*/  LEA.HI.X.SX32 R75, R67, R0.reuse, 0x1, P5 ;  /* 0x00000000434b7211 */ /* 0x080fe200028f0eff */
[----:B------:R2:W-:Y:S01]  /*33c0*/  STL.64 [R1+0x558], R78 ;  /* 0x0005584e01007387 */ /* 0x0005e20000100a00 */
[-C--:B------:R-:W-:Y:S01]  /*33d0*/  LEA R70, P6, R65, R5.reuse, 0x1 ;  /* 0x0000000541467211 */ /* 0x080fe200078c08ff */
[----:B------:R-:W4:Y:S01]  /*33e0*/  LDC R2, c[0x0][0x268] ;  /* 0x00009a00ff027b82 */ /* 0x000f220000000800 */
[----:B---3--:R-:W-:Y:S02]  /*33f0*/  IMAD R80, R3, 0xa6, RZ ;  /* 0x000000a603507824 */ /* 0x008fe400078e02ff */
[----:B------:R-:W-:Y:S01]  /*3400*/  LEA.HI.X.SX32 R71, R65, R0, 0x1, P6 ;  /* 0x0000000041477211 */ /* 0x000fe200030f0eff */
[----:B------:R-:W-:Y:S01]  /*3410*/  IMAD R81, R3, 0xa8, RZ ;  /* 0x000000a803517824 */ /* 0x000fe200078e02ff */
[----:B-1----:R-:W-:-:S03]  /*3420*/  LEA R76, P3, R24, R5, 0x1 ;  /* 0x00000005184c7211 */ /* 0x002fc600078608ff */
[----:B------:R-:W1:Y:S01]  /*3430*/  LDC R16, c[0x0][0x268] ;  /* 0x00009a00ff107b82 */ /* 0x000e620000000800 */
[----:B------:R-:W-:Y:S01]  /*3440*/  LEA.HI.X.SX32 R77, R24, R0, 0x1, P3 ;  /* 0x00000000184d7211 */ /* 0x000fe200018f0eff */
[----:B------:R-:W-:Y:S02]  /*3450*/  IMAD R24, R69, 0x2, R26 ;  /* 0x0000000245187824 */ /* 0x000fe400078e021a */
[----:B--2---:R-:W-:Y:S02]  /*3460*/  IMAD R78, R3, 0xa2, RZ ;  /* 0x000000a2034e7824 */ /* 0x004fe400078e02ff */
[----:B------:R2:W-:Y:S01]  /*3470*/  STL.64 [R1+0x548], R76 ;  /* 0x0005484c01007387 */ /* 0x0005e20000100a00 */
[----:B------:R-:W-:Y:S01]  /*3480*/  IMAD R25, R25, 0x2, R24 ;  /* 0x0000000219197824 */ /* 0x000fe200078e0218 */
[----:B------:R-:W3:Y:S01]  /*3490*/  LDC R12, c[0x0][0x268] ;  /* 0x00009a00ff0c7b82 */ /* 0x000ee20000000800 */
[----:B------:R-:W-:Y:S01]  /*34a0*/  IMAD R79, R3, 0xa4, RZ ;  /* 0x000000a4034f7824 */ /* 0x000fe200078e02ff */
[----:B------:R5:W-:Y:S01]  /*34b0*/  STL.64 [R1+0x540], R74 ;  /* 0x0005404a01007387 */ /* 0x000be20000100a00 */
[----:B------:R-:W-:-:S03]  /*34c0*/  IMAD R4, R4, 0x2, R25 ;  /* 0x0000000204047824 */ /* 0x000fc600078e0219 */
[----:B------:R0:W-:Y:S02]  /*34d0*/  STL.64 [R1+0x538], R72 ;  /* 0x0005384801007387 */ /* 0x0001e40000100a00 */
[----:B------:R-:W-:Y:S01]  /*34e0*/  LEA R15, R15, R4, 0x1 ;  /* 0x000000040f0f7211 */ /* 0x000fe200078e08ff */
[----:B------:R-:W3:Y:S01]  /*34f0*/  LDC R23, c[0x0][0x268] ;  /* 0x00009a00ff177b82 */ /* 0x000ee20000000800 */
[C---:B--2---:R-:W-:Y:S02]  /*3500*/  IMAD R77, R3.reuse, 0x5, RZ ;  /* 0x00000005034d7824 */ /* 0x044fe400078e02ff */
[----:B------:R-:W-:Y:S01]  /*3510*/  IMAD R76, R3, 0x4f, RZ ;  /* 0x0000004f034c7824 */ /* 0x000fe200078e02ff */
[----:B-----5:R-:W-:Y:S01]  /*3520*/  LEA R74, P3, R66, R5, 0x1 ;  /* 0x00000005424a7211 */ /* 0x020fe200078608ff */
[----:B------:R-:W-:-:S03]  /*3530*/  IMAD R22, R22, 0x2, R15 ;  /* 0x0000000216167824 */ /* 0x000fc600078e020f */
[----:B------:R-:W2:Y:S01]  /*3540*/  LDC R27, c[0x0][0x268] ;  /* 0x00009a00ff1b7b82 */ /* 0x000ea20000000800 */
[-C--:B------:R-:W-:Y:S01]  /*3550*/  LEA.HI.X.SX32 R75, R66, R0.reuse, 0x1, P3 ;  /* 0x00000000424b7211 */ /* 0x080fe200018f0eff */
[----:B------:R-:W-:Y:S01]  /*3560*/  IMAD R10, R10, 0x2, R22 ;  /* 0x000000020a0a7824 */ /* 0x000fe200078e0216 */
[CC--:B0-----:R-:W-:Y:S02]  /*3570*/  LEA R72, P5, R64.reuse, R5.reuse, 0x1 ;  /* 0x0000000540487211 */ /* 0x0c1fe400078a08ff */
        /* <DEDUP_REMOVED lines=8> */
[----:B------:R-:W-:Y:S01]  /*3600*/  LEA.HI.X.SX32 R69, R60, R0, 0x1, P5 ;  /* 0x000000003c457211 */ /* 0x000fe200028f0eff */
[----:B------:R4:W-:Y:S01]  /*3610*/  STL.64 [R1+0x528], R72 ;  /* 0x0005284801007387 */ /* 0x0009e20000100a00 */
[-C--:B------:R-:W-:Y:S01]  /*3620*/  LEA R64, P6, R55, R5.reuse, 0x1 ;  /* 0x0000000537407211 */ /* 0x080fe200078c08ff */
[----:B------:R-:W2:Y:S01]  /*3630*/  LDC R28, c[0x0][0x268] ;  /* 0x00009a00ff1c7b82 */ /* 0x000ea20000000800 */
[----:B------:R-:W-:Y:S01]  /*3640*/  LEA R14, R14, R20, 0x1 ;  /* 0x000000140e0e7211 */ /* 0x000fe200078e08ff */
[----:B0-----:R-:W-:Y:S01]  /*3650*/  IMAD R75, R3, 0x27, RZ ;  /* 0x00000027034b7824 */ /* 0x001fe200078e02ff */
[-C--:B------:R-:W-:Y:S01]  /*3660*/  LEA.HI.X.SX32 R65, R55, R0.reuse, 0x1, P6 ;  /* 0x0000000037417211 */ /* 0x080fe200030f0eff */
[----:B------:R-:W-:Y:S01]  /*3670*/  IMAD R74, R3, 0x4d, RZ ;  /* 0x0000004d034a7824 */ /* 0x000fe200078e02ff */
[-C--:B------:R-:W-:Y:S01]  /*3680*/  LEA R60, P6, R49, R5.reuse, 0x1 ;  /* 0x00000005313c7211 */ /* 0x080fe200078c08ff */
[----:B------:R-:W-:Y:S01]  /*3690*/  IMAD R9, R9, 0x2, R14 ;  /* 0x0000000209097824 */ /* 0x000fe200078e020e */
[----:B-----5:R-:W-:Y:S01]  /*36a0*/  LEA R70, P3, R62, R5, 0x1 ;  /* 0x000000053e467211 */ /* 0x020fe200078608ff */
[----:B------:R-:W0:Y:S01]  /*36b0*/  LDC R29, c[0x0][0x268] ;  /* 0x00009a00ff1d7b82 */ /* 0x000e220000000800 */
[-C--:B------:R-:W-:Y:S01]  /*36c0*/  LEA.HI.X.SX32 R61, R49, R0.reuse, 0x1, P6 ;  /* 0x00000000313d7211 */ /* 0x080fe200030f0eff */
[----:B------:R-:W-:Y:S01]  /*36d0*/  IMAD R18, R18, 0x2, R9 ;  /* 0x0000000212127824 */ /* 0x000fe200078e0209 */
[----:B------:R-:W-:Y:S01]  /*36e0*/  LEA.HI.X.SX32 R71, R62, R0, 0x1, P3 ;  /* 0x000000003e477211 */ /* 0x000fe200018f0eff */
[----:B----4-:R-:W-:-:S02]  /*36f0*/  IMAD R72, R3, 0x9e, RZ ;  /* 0x0000009e03487824 */ /* 0x010fc400078e02ff */
[----:B------:R-:W-:Y:S02]  /*3700*/  IMAD R6, R6, 0x2, R18 ;  /* 0x0000000206067824 */ /* 0x000fe400078e0212 */
[----:B------:R4:W-:Y:S01]  /*3710*/  STL.64 [R1+0x518], R70 ;  /* 0x0005184601007387 */ /* 0x0009e20000100a00 */
[----:B------:R-:W5:Y:S01]  /*3720*/  LDC R33, c[0x0][0x268] ;  /* 0x00009a00ff217b82 */ /* 0x000f620000000800 */
[----:B------:R-:W-:Y:S02]  /*3730*/  IMAD R13, R13, 0x2, R6 ;  /* 0x000000020d0d7824 */ /* 0x000fe400078e0206 */
[----:B------:R1:W-:Y:S01]  /*3740*/  STL.64 [R1+0x510], R68 ;  /* 0x0005104401007387 */ /* 0x0003e20000100a00 */
[----:B------:R-:W-:Y:S02]  /*3750*/  IMAD R73, R3, 0xa0, RZ ;  /* 0x000000a003497824 */ /* 0x000fe400078e02ff */
[----:B------:R-:W-:Y:S01]  /*3760*/  LEA R17, R17, R13, 0x1 ;  /* 0x0000000d11117211 */ /* 0x000fe200078e08ff */
[----:B------:R3:W-:Y:S01]  /*3770*/  STL.64 [R1+0x508], R66 ;  /* 0x0005084201007387 */ /* 0x0007e20000100a00 */
[----:B------:R-:W5:Y:S01]  /*3780*/  LDC R34, c[0x0][0x268] ;  /* 0x00009a00ff227b82 */ /* 0x000f620000000800 */
[----:B------:R-:W-:-:S02]  /*3790*/  IMAD R62, R3, 0x7a, RZ ;  /* 0x0000007a033e7824 */ /* 0x000fc400078e02ff */
[----:B------:R-:W-:Y:S02]  /*37a0*/  IMAD R7, R7, 0x2, R17 ;  /* 0x0000000207077824 */ /* 0x000fe400078e0211 */
[C---:B----4-:R-:W-:Y:S01]  /*37b0*/  IMAD R71, R3.reuse, 0x13, RZ ;  /* 0x0000001303477824 */ /* 0x050fe200078e02ff */
[-C--:B-1----:R-:W-:Y:S01]  /*37c0*/  LEA R68, P3, R56, R5.reuse, 0x1 ;  /* 0x0000000538447211 */ /* 0x082fe200078608ff */
[----:B------:R-:W-:Y:S01]  /*37d0*/  IMAD R2, R2, 0x2, R7 ;  /* 0x0000000202027824 */ /* 0x000fe200078e0207 */
[----:B------:R-:W1:Y:S01]  /*37e0*/  LDC R35, c[0x0][0x268] ;  /* 0x00009a00ff237b82 */ /* 0x000e620000000800 */
[C---:B------:R-:W-:Y:S01]  /*37f0*/  IMAD R70, R3.reuse, 0x9c, RZ ;  /* 0x0000009c03467824 */ /* 0x040fe200078e02ff */
[-C--:B---3--:R-:W-:Y:S01]  /*3800*/  LEA R66, P5, R54, R5.reuse, 0x1 ;  /* 0x0000000536427211 */ /* 0x088fe200078a08ff */
[----:B------:R-:W-:Y:S01]  /*3810*/  IMAD R16, R16, 0x2, R2 ;  /* 0x0000000210107824 */ /* 0x000fe200078e0202 */
[-C--:B------:R-:W-:Y:S01]  /*3820*/  LEA.HI.X.SX32 R69, R56, R0.reuse, 0x1, P3 ;  /* 0x0000000038457211 */ /* 0x080fe200018f0eff */
[----:B------:R-:W-:Y:S01]  /*3830*/  IMAD R56, R3, 0x74, RZ ;  /* 0x0000007403387824 */ /* 0x000fe200078e02ff */
[-C--:B------:R-:W-:Y:S01]  /*3840*/  LEA.HI.X.SX32 R67, R54, R0.reuse, 0x1, P5 ;  /* 0x0000000036437211 */ /* 0x080fe200028f0eff */
[----:B------:R-:W-:Y:S01]  /*3850*/  IMAD R12, R12, 0x2, R16 ;  /* 0x000000020c0c7824 */ /* 0x000fe200078e0210 */
[C---:B------:R-:W-:Y:S01]  /*3860*/  LEA R54, P6, R43.reuse, R5, 0x1 ;  /* 0x000000052b367211 */ /* 0x040fe200078c08ff */
[----:B------:R3:W-:Y:S01]  /*3870*/  STL.64 [R1+0x500], R68 ;  /* 0x0005004401007387 */ /* 0x0007e20000100a00 */
[----:B------:R-:W4:Y:S02]  /*3880*/  LDC R39, c[0x0][0x268] ;  /* 0x00009a00ff277b82 */ /* 0x000f240000000800 */
[----:B------:R-:W-:Y:S01]  /*3890*/  LEA.HI.X.SX32 R55, R43, R0, 0x1, P6 ;  /* 0x000000002b377211 */ /* 0x000fe200030f0eff */
[----:B------:R2:W-:Y:S04]  /*38a0*/  STL.64 [R1+0x4f8], R66 ;  /* 0x0004f84201007387 */ /* 0x0005e80000100a00 */
[----:B------:R0:W-:Y:S01]  /*38b0*/  STL.64 [R1+0x4f0], R64 ;  /* 0x0004f04001007387 */ /* 0x0001e20000100a00 */
[----:B------:R-:W4:Y:S01]  /*38c0*/  LDC R40, c[0x0][0x268] ;  /* 0x00009a00ff287b82 */ /* 0x000f220000000800 */
[----:B---3--:R-:W-:-:S02]  /*38d0*/  IMAD R69, R3, 0x4b, RZ ;  /* 0x0000004b03457824 */ /* 0x008fc400078e02ff */
[----:B------:R-:W-:Y:S01]  /*38e0*/  IMAD R68, R3, 0x9a, RZ ;  /* 0x0000009a03447824 */ /* 0x000fe200078e02ff */
[----:B--2---:R-:W-:-:S04]  /*38f0*/  LEA R66, P3, R50, R5, 0x1 ;  /* 0x0000000532427211 */ /* 0x004fc800078608ff */
[----:B------:R-:W2:Y:S01]  /*3900*/  LDC R41, c[0x0][0x268] ;  /* 0x00009a00ff297b82 */ /* 0x000ea20000000800 */
[----:B0-----:R-:W-:Y:S02]  /*3910*/  LEA R64, P5, R48, R5, 0x1 ;  /* 0x0000000530407211 */ /* 0x001fe400078a08ff */
[-C--:B------:R-:W-:Y:S01]  /*3920*/  LEA.HI.X.SX32 R67, R50, R0.reuse, 0x1, P3 ;  /* 0x0000000032437211 */ /* 0x080fe200018f0eff */
[----:B------:R-:W-:Y:S01]  /*3930*/  IMAD R50, R3, 0x1c, RZ ;  /* 0x0000001c03327824 */ /* 0x000fe200078e02ff */
[----:B------:R-:W-:-:S03]  /*3940*/  LEA.HI.X.SX32 R65, R48, R0, 0x1, P5 ;  /* 0x0000000030417211 */ /* 0x000fc600028f0eff */
[----:B------:R-:W0:Y:S01]  /*3950*/  LDC R45, c[0x0][0x268] ;  /* 0x00009a00ff2d7b82 */ /* 0x000e220000000800 */
[C---:B------:R-:W-:Y:S01]  /*3960*/  LEA R48, P6, R37.reuse, R5, 0x1 ;  /* 0x0000000525307211 */ /* 0x040fe200078c08ff */
[----:B------:R3:W-:Y:S03]  /*3970*/  STL.64 [R1+0x4e8], R66 ;  /* 0x0004e84201007387 */ /* 0x0007e60000100a00 */
[----:B------:R-:W-:Y:S01]  /*3980*/  LEA.HI.X.SX32 R49, R37, R0, 0x1, P6 ;  /* 0x0000000025317211 */ /* 0x000fe200030f0eff */
[----:B------:R5:W-:Y:S02]  /*3990*/  STL.64 [R1+0x4e0], R64 ;  /* 0x0004e04001007387 */ /* 0x000be40000100a00 */
[----:B------:R-:W0:Y:S02]  /*39a0*/  LDC R46, c[0x0][0x268] ;  /* 0x00009a00ff2e7b82 */ /* 0x000e240000000800 */
[----:B------:R1:W-:Y:S01]  /*39b0*/  STL.64 [R1+0x4d8], R60 ;  /* 0x0004d83c01007387 */ /* 0x0003e20000100a00 */
[----:B---3--:R-:W-:-:S05]  /*39c0*/  IMAD R66, R3, 0x7c, RZ ;  /* 0x0000007c03427824 */ /* 0x008fca00078e02ff */
[----:B------:R-:W3:Y:S01]  /*39d0*/  LDC R47, c[0x0][0x268] ;  /* 0x00009a00ff2f7b82 */ /* 0x000ee20000000800 */
[C---:B------:R-:W-:Y:S01]  /*39e0*/  IMAD R67, R3.reuse, 0x7e, RZ ;  /* 0x0000007e03437824 */ /* 0x040fe200078e02ff */
[-C--:B-----5:R-:W-:Y:S02]  /*39f0*/  LEA R64, P3, R44, R5.reuse, 0x1 ;  /* 0x000000052c407211 */ /* 0x0a0fe400078608ff */
[-C--:B-1----:R-:W-:Y:S02]  /*3a00*/  LEA R60, P5, R42, R5.reuse, 0x1 ;  /* 0x000000052a3c7211 */ /* 0x082fe400078a08ff */
[-C--:B------:R-:W-:Y:S02]  /*3a10*/  LEA.HI.X.SX32 R65, R44, R0.reuse, 0x1, P3 ;  /* 0x000000002c417211 */ /* 0x080fe400018f0eff */
[----:B------:R-:W1:Y:S01]  /*3a20*/  LDC R51, c[0x0][0x268] ;  /* 0x00009a00ff337b82 */ /* 0x000e620000000800 */
[-C--:B------:R-:W-:Y:S01]  /*3a30*/  LEA.HI.X.SX32 R61, R42, R0.reuse, 0x1, P5 ;  /* 0x000000002a3d7211 */ /* 0x080fe200028f0eff */
[----:B------:R-:W-:Y:S01]  /*3a40*/  IMAD R44, R3, 0x68, RZ ;  /* 0x00000068032c7824 */ /* 0x000fe200078e02ff */
[C---:B------:R-:W-:Y:S01]  /*3a50*/  LEA R42, P6, R31.reuse, R5, 0x1 ;  /* 0x000000051f2a7211 */ /* 0x040fe200078c08ff */
[----:B------:R5:W-:Y:S03]  /*3a60*/  STL.64 [R1+0x4d0], R64 ;  /* 0x0004d04001007387 */ /* 0x000be60000100a00 */
[----:B------:R-:W-:Y:S01]  /*3a70*/  LEA.HI.X.SX32 R43, R31, R0, 0x1, P6 ;  /* 0x000000001f2b7211 */ /* 0x000fe200030f0eff */
[----:B------:R4:W-:Y:S01]  /*3a80*/  STL.64 [R1+0x4c8], R60 ;  /* 0x0004c83c01007387 */ /* 0x0009e20000100a00 */
[----:B------:R-:W1:Y:S03]  /*3a90*/  LDC R52, c[0x0][0x268] ;  /* 0x00009a00ff347b82 */ /* 0x000e660000000800 */
[----:B------:R2:W-:Y:S01]  /*3aa0*/  STL.64 [R1+0x4c0], R54 ;  /* 0x0004c03601007387 */ /* 0x0005e20000100a00 */
[----:B-----5:R-:W-:-:S04]  /*3ab0*/  IMAD R65, R3, 0x25, RZ ;  /* 0x0000002503417824 */ /* 0x020fc800078e02ff */
[----:B------:R-:W5:Y:S01]  /*3ac0*/  LDC R53, c[0x0][0x268] ;  /* 0x00009a00ff357b82 */ /* 0x000f620000000800 */
[----:B------:R-:W-:Y:S01]  /*3ad0*/  IMAD R64, R3, 0x3e, RZ ;  /* 0x0000003e03407824 */ /* 0x000fe200078e02ff */
[-C--:B----4-:R-:W-:Y:S02]  /*3ae0*/  LEA R60, P3, R38, R5.reuse, 0x1 ;  /* 0x00000005263c7211 */ /* 0x090fe400078608ff */
[----:B--2---:R-:W-:-:S04]  /*3af0*/  LEA R54, P5, R36, R5, 0x1 ;  /* 0x0000000524367211 */ /* 0x004fc800078a08ff */
[----:B------:R-:W2:Y:S01]  /*3b00*/  LDC R57, c[0x0][0x268] ;  /* 0x00009a00ff397b82 */ /* 0x000ea20000000800 */
[-C--:B------:R-:W-:Y:S01]  /*3b10*/  LEA.HI.X.SX32 R61, R38, R0.reuse, 0x1, P3 ;  /* 0x00000000263d7211 */ /* 0x080fe200018f0eff */
[----:B------:R-:W-:Y:S01]  /*3b20*/  IMAD R38, R3, 0x62, RZ ;  /* 0x0000006203267824 */ /* 0x000fe200078e02ff */
[-C--:B------:R-:W-:Y:S02]  /*3b30*/  LEA.HI.X.SX32 R55, R36, R0.reuse, 0x1, P5 ;  /* 0x0000000024377211 */ /* 0x080fe400028f0eff */
[C---:B------:R-:W-:Y:S01]  /*3b40*/  LEA R36, P6, R25.reuse, R5, 0x1 ;  /* 0x0000000519247211 */ /* 0x040fe200078c08ff */
[----:B------:R4:W-:Y:S02]  /*3b50*/  STL.64 [R1+0x4b8], R60 ;  /* 0x0004b83c01007387 */ /* 0x0009e40000100a00 */
[----:B------:R-:W2:Y:S01]  /*3b60*/  LDC R58, c[0x0][0x268] ;  /* 0x00009a00ff3a7b82 */ /* 0x000ea20000000800 */
[----:B------:R-:W-:Y:S01]  /*3b70*/  LEA.HI.X.SX32 R37, R25, R0, 0x1, P6 ;  /* 0x0000000019257211 */ /* 0x000fe200030f0eff */
[----:B------:R0:W-:Y:S04]  /*3b80*/  STL.64 [R1+0x4b0], R54 ;  /* 0x0004b03601007387 */ /* 0x0001e80000100a00 */
[----:B------:R3:W-:Y:S02]  /*3b90*/  STL.64 [R1+0x4a8], R48 ;  /* 0x0004a83001007387 */ /* 0x0007e40000100a00 */
[----:B------:R-:W2:Y:S01]  /*3ba0*/  LDC R59, c[0x0][0x268] ;  /* 0x00009a00ff3b7b82 */ /* 0x000ea20000000800 */
[----:B----4-:R-:W-:-:S02]  /*3bb0*/  IMAD R61, R3, 0x96, RZ ;  /* 0x00000096033d7824 */ /* 0x010fc400078e02ff */
[----:B------:R-:W-:Y:S01]  /*3bc0*/  IMAD R60, R3, 0x78, RZ ;  /* 0x00000078033c7824 */ /* 0x000fe200078e02ff */
[----:B0-----:R-:W-:-:S04]  /*3bd0*/  LEA R54, P3, R32, R5, 0x1 ;  /* 0x0000000520367211 */ /* 0x001fc800078608ff */
[----:B------:R-:W0:Y:S01]  /*3be0*/  LDC R63, c[0x0][0x268] ;  /* 0x00009a00ff3f7b82 */ /* 0x000e220000000800 */
[----:B------:R-:W-:Y:S02]  /*3bf0*/  IADD3 R216, P2, R61, R122, RZ ;  /* 0x0000007a3dd87210 */ /* 0x000fe40007f5e0ff */
[-C--:B---3--:R-:W-:Y:S02]  /*3c00*/  LEA R48, P5, R30, R5.reuse, 0x1 ;  /* 0x000000051e307211 */ /* 0x088fe400078a08ff */
[-C--:B------:R-:W-:Y:S01]  /*3c10*/  LEA.HI.X.SX32 R55, R32, R0.reuse, 0x1, P3 ;  /* 0x0000000020377211 */ /* 0x080fe200018f0eff */
[----:B------:R-:W-:Y:S01]  /*3c20*/  IMAD R32, R3, 0x5e, RZ ;  /* 0x0000005e03207824 */ /* 0x000fe200078e02ff */
[----:B------:R-:W-:Y:S02]  /*3c30*/  LEA.HI.X.SX32 R49, R30, R0, 0x1, P5 ;  /* 0x000000001e317211 */ /* 0x000fe400028f0eff */
[----:B------:R-:W-:Y:S01]  /*3c40*/  LEA R30, P6, R22, R5, 0x1 ;  /* 0x00000005161e7211 */ /* 0x000fe200078c08ff */
[----:B------:R3:W-:Y:S01]  /*3c50*/  STL.64 [R1+0x4a0], R54 ;  /* 0x0004a03601007387 */ /* 0x0007e20000100a00 */
[----:B------:R-:W-:-:S02]  /*3c60*/  LEA.HI.X.SX32 R217, R69, R123, 0x1, P2 ;  /* 0x0000007b45d97211 */ /* 0x000fc400010f0eff */
[----:B------:R-:W-:Y:S01]  /*3c70*/  LEA.HI.X.SX32 R31, R22, R0, 0x1, P6 ;  /* 0x00000000161f7211 */ /* 0x000fe200030f0eff */
[----:B------:R4:W-:Y:S04]  /*3c80*/  STL.64 [R1+0x498], R48 ;  /* 0x0004983001007387 */ /* 0x0009e80000100a00 */
[----:B------:R1:W-:Y:S01]  /*3c90*/  STL.64 [R1+0x490], R42 ;  /* 0x0004902a01007387 */ /* 0x0003e20000100a00 */
[C---:B---3--:R-:W-:Y:S02]  /*3ca0*/  IMAD R54, R3.reuse, 0x72, RZ ;  /* 0x0000007203367824 */ /* 0x048fe400078e02ff */
[----:B------:R-:W-:Y:S01]  /*3cb0*/  IMAD R55, R3, 0x3a, RZ ;  /* 0x0000003a03377824 */ /* 0x000fe200078e02ff */
[-C--:B----4-:R-:W-:Y:S02]  /*3cc0*/  LEA R48, P3, R26, R5.reuse, 0x1 ;  /* 0x000000051a307211 */ /* 0x090fe400078608ff */
[----:B-1----:R-:W-:-:S02]  /*3cd0*/  LEA R42, P5, R24, R5, 0x1 ;  /* 0x00000005182a7211 */ /* 0x002fc400078a08ff */
[-C--:B------:R-:W-:Y:S02]  /*3ce0*/  LEA.HI.X.SX32 R49, R26, R0.reuse, 0x1, P3 ;  /* 0x000000001a317211 */ /* 0x080fe400018f0eff */
[-C--:B------:R-:W-:Y:S02]  /*3cf0*/  LEA.HI.X.SX32 R43, R24, R0.reuse, 0x1, P5 ;  /* 0x00000000182b7211 */ /* 0x080fe400028f0eff */
[CC--:B------:R-:W-:Y:S01]  /*3d00*/  LEA R24, P6, R20.reuse, R5.reuse, 0x1 ;  /* 0x0000000514187211 */ /* 0x0c0fe200078c08ff */
[----:B------:R1:W-:Y:S03]  /*3d10*/  STL.64 [R1+0x488], R48 ;  /* 0x0004883001007387 */ /* 0x0003e60000100a00 */
[----:B------:R-:W-:Y:S01]  /*3d20*/  LEA.HI.X.SX32 R25, R20, R0, 0x1, P6 ;  /* 0x0000000014197211 */ /* 0x000fe200030f0eff */
[----:B------:R3:W-:Y:S01]  /*3d30*/  STL.64 [R1+0x480], R42 ;  /* 0x0004802a01007387 */ /* 0x0007e20000100a00 */
[----:B------:R-:W-:Y:S01]  /*3d40*/  LEA R22, P6, R18, R5, 0x1 ;  /* 0x0000000512167211 */ /* 0x000fe200078c08ff */
[----:B------:R-:W-:-:S02]  /*3d50*/  IMAD R20, R3, 0x28, RZ ;  /* 0x0000002803147824 */ /* 0x000fc400078e02ff */
[----:B------:R4:W-:Y:S01]  /*3d60*/  STL.64 [R1+0x478], R36 ;  /* 0x0004782401007387 */ /* 0x0009e20000100a00 */
[C---:B-1----:R-:W-:Y:S02]  /*3d70*/  IMAD R48, R3.reuse, 0x6e, RZ ;  /* 0x0000006e03307824 */ /* 0x042fe400078e02ff */
[----:B------:R-:W-:Y:S01]  /*3d80*/  IMAD R49, R3, 0xe, RZ ;  /* 0x0000000e03317824 */ /* 0x000fe200078e02ff */
[CC--:B---3--:R-:W-:Y:S02]  /*3d90*/  LEA R42, P3, R4.reuse, R5.reuse, 0x1 ;  /* 0x00000005042a7211 */ /* 0x0c8fe400078608ff */
[C---:B----4-:R-:W-:Y:S02]  /*3da0*/  LEA R36, P5, R15.reuse, R5, 0x1 ;  /* 0x000000050f247211 */ /* 0x050fe400078a08ff */
[-C--:B------:R-:W-:Y:S02]  /*3db0*/  LEA.HI.X.SX32 R43, R4, R0.reuse, 0x1, P3 ;  /* 0x00000000042b7211 */ /* 0x080fe400018f0eff */
[----:B------:R-:W-:-:S02]  /*3dc0*/  LEA.HI.X.SX32 R37, R15, R0, 0x1, P5 ;  /* 0x000000000f257211 */ /* 0x000fc400028f0eff */
[----:B------:R-:W-:Y:S01]  /*3dd0*/  LEA R4, R23, R12, 0x1 ;  /* 0x0000000c17047211 */ /* 0x000fe200078e08ff */
[----:B------:R1:W-:Y:S01]  /*3de0*/  STL.64 [R1+0x470], R42 ;  /* 0x0004702a01007387 */ /* 0x0003e20000100a00 */
[----:B------:R-:W-:Y:S01]  /*3df0*/  LEA.HI.X.SX32 R23, R18, R0, 0x1, P6 ;  /* 0x0000000012177211 */ /* 0x000fe200030f0eff */
[----:B------:R-:W-:Y:S02]  /*3e00*/  IMAD R18, R3, 0xa, RZ ;  /* 0x0000000a03127824 */ /* 0x000fe400078e02ff */
[----:B------:R3:W-:Y:S01]  /*3e10*/  STL.64 [R1+0x468], R36 ;  /* 0x0004682401007387 */ /* 0x0007e20000100a00 */
[----:B------:R-:W-:-:S03]  /*3e20*/  IMAD R15, R27, 0x2, R4 ;  /* 0x000000021b0f7824 */ /* 0x000fc600078e0204 */
[----:B------:R4:W-:Y:S01]  /*3e30*/  STL.64 [R1+0x460], R30 ;  /* 0x0004601e01007387 */ /* 0x0009e20000100a00 */
[C---:B-1----:R-:W-:Y:S02]  /*3e40*/  IMAD R42, R3.reuse, 0x1a, RZ ;  /* 0x0000001a032a7824 */ /* 0x042fe400078e02ff */
[----:B------:R-:W-:Y:S01]  /*3e50*/  IMAD R43, R3, 0x34, RZ ;  /* 0x00000034032b7824 */ /* 0x000fe200078e02ff */
[CC--:B---3--:R-:W-:Y:S02]  /*3e60*/  LEA R36, P3, R10.reuse, R5.reuse, 0x1 ;  /* 0x000000050a247211 */ /* 0x0c8fe400078608ff */
[CC--:B----4-:R-:W-:Y:S02]  /*3e70*/  LEA R30, P5, R11.reuse, R5.reuse, 0x1 ;  /* 0x000000050b1e7211 */ /* 0x0d0fe400078a08ff */
[-C--:B------:R-:W-:Y:S01]  /*3e80*/  LEA.HI.X.SX32 R37, R10, R0.reuse, 0x1, P3 ;  /* 0x000000000a257211 */ /* 0x080fe200018f0eff */
[----:B------:R-:W-:Y:S01]  /*3e90*/  IMAD R10, R28, 0x2, R15 ;  /* 0x000000021c0a7824 */ /* 0x000fe200078e020f */
[----:B------:R-:W-:Y:S01]  /*3ea0*/  LEA.HI.X.SX32 R31, R11, R0, 0x1, P5 ;  /* 0x000000000b1f7211 */ /* 0x000fe200028f0eff */
[----:B------:R-:W-:Y:S01]  /*3eb0*/  IMAD R28, R3, 0x58, RZ ;  /* 0x00000058031c7824 */ /* 0x000fe200078e02ff */
[----:B------:R-:W-:Y:S01]  /*3ec0*/  LEA R26, P3, R14, R5, 0x1 ;  /* 0x000000050e1a7211 */ /* 0x000fe200078608ff */
[----:B------:R1:W-:Y:S01]  /*3ed0*/  STL.64 [R1+0x458], R36 ;  /* 0x0004582401007387 */ /* 0x0003e20000100a00 */
[----:B------:R-:W-:-:S02]  /*3ee0*/  IMAD R11, R29, 0x2, R10 ;  /* 0x000000021d0b7824 */ /* 0x000fc400078e020a */
[----:B------:R-:W-:Y:S01]  /*3ef0*/  LEA.HI.X.SX32 R27, R14, R0, 0x1, P3 ;  /* 0x000000000e1b7211 */ /* 0x000fe200018f0eff */
[----:B------:R3:W-:Y:S01]  /*3f00*/  STL.64 [R1+0x450], R30 ;  /* 0x0004501e01007387 */ /* 0x0007e20000100a00 */
[----:B------:R-:W-:Y:S02]  /*3f10*/  IMAD R14, R33, 0x2, R11 ;  /* 0x00000002210e7824 */ /* 0x000fe400078e020b */
[C---:B------:R-:W-:Y:S01]  /*3f20*/  IMAD R29, R3.reuse, 0x5a, RZ ;  /* 0x0000005a031d7824 */ /* 0x040fe200078e02ff */
[----:B------:R4:W-:Y:S01]  /*3f30*/  STL.64 [R1+0x448], R24 ;  /* 0x0004481801007387 */ /* 0x0009e20000100a00 */
[----:B------:R-:W-:-:S03]  /*3f40*/  IMAD R33, R3, 0x6, RZ ;  /* 0x0000000603217824 */ /* 0x000fc600078e02ff */
[----:B------:R5:W-:Y:S01]  /*3f50*/  STL.64 [R1+0x440], R26 ;  /* 0x0004401a01007387 */ /* 0x000be20000100a00 */
[C---:B-1----:R-:W-:Y:S02]  /*3f60*/  IMAD R36, R3.reuse, 0x30, RZ ;  /* 0x0000003003247824 */ /* 0x042fe400078e02ff */
[C---:B------:R-:W-:Y:S02]  /*3f70*/  IMAD R37, R3.reuse, 0x60, RZ ;  /* 0x0000006003257824 */ /* 0x040fe400078e02ff */
[C---:B---3--:R-:W-:Y:S02]  /*3f80*/  IMAD R30, R3.reuse, 0x2e, RZ ;  /* 0x0000002e031e7824 */ /* 0x048fe400078e02ff */
[----:B------:R-:W-:Y:S01]  /*3f90*/  IMAD R31, R3, 0x5c, RZ ;  /* 0x0000005c031f7824 */ /* 0x000fe200078e02ff */
[----:B----4-:R-:W-:-:S04]  /*3fa0*/  LEA R24, P5, R9, R5, 0x1 ;  /* 0x0000000509187211 */ /* 0x010fc800078a08ff */
[----:B------:R-:W-:Y:S02]  /*3fb0*/  LEA.HI.X.SX32 R25, R9, R0, 0x1, P5 ;  /* 0x0000000009197211 */ /* 0x000fe400028f0eff */
[----:B-----5:R-:W-:Y:S02]  /*3fc0*/  LEA R26, P3, R6, R5, 0x1 ;  /* 0x00000005061a7211 */ /* 0x020fe400078608ff */
[----:B------:R-:W-:Y:S01]  /*3fd0*/  LEA R9, R34, R14, 0x1 ;  /* 0x0000000e22097211 */ /* 0x000fe200078e08ff */
[----:B------:R1:W-:Y:S01]  /*3fe0*/  STL.64 [R1+0x438], R24 ;  /* 0x0004381801007387 */ /* 0x0003e20000100a00 */
[----:B------:R-:W-:Y:S01]  /*3ff0*/  LEA.HI.X.SX32 R27, R6, R0, 0x1, P3 ;  /* 0x00000000061b7211 */ /* 0x000fe200018f0eff */
[----:B------:R-:W-:Y:S02]  /*4000*/  IMAD R34, R3, 0xc, RZ ;  /* 0x0000000c03227824 */ /* 0x000fe400078e02ff */
[----:B------:R3:W-:Y:S01]  /*4010*/  STL.64 [R1+0x430], R22 ;  /* 0x0004301601007387 */ /* 0x0007e20000100a00 */
[----:B------:R-:W-:-:S02]  /*4020*/  IMAD R6, R35, 0x2, R9 ;  /* 0x0000000223067824 */ /* 0x000fc400078e0209 */
[----:B------:R-:W-:Y:S01]  /*4030*/  IMAD R35, R3, 0x18, RZ ;  /* 0x0000001803237824 */ /* 0x000fe200078e02ff */
[----:B------:R4:W-:Y:S01]  /*4040*/  STL.64 [R1+0x428], R26 ;  /* 0x0004281a01007387 */ /* 0x0009e20000100a00 */
[-C--:B-1----:R-:W-:Y:S02]  /*4050*/  LEA R24, P5, R13, R5.reuse, 0x1 ;  /* 0x000000050d187211 */ /* 0x082fe400078a08ff */
[-C--:B---3--:R-:W-:Y:S02]  /*4060*/  LEA R22, P6, R17, R5.reuse, 0x1 ;  /* 0x0000000511167211 */ /* 0x088fe400078c08ff */
[-C--:B------:R-:W-:Y:S01]  /*4070*/  LEA.HI.X.SX32 R25, R13, R0.reuse, 0x1, P5 ;  /* 0x000000000d197211 */ /* 0x080fe200028f0eff */
[----:B------:R-:W-:Y:S01]  /*4080*/  IMAD R13, R39, 0x2, R6 ;  /* 0x00000002270d7824 */ /* 0x000fe200078e0206 */
[-C--:B------:R-:W-:Y:S01]  /*4090*/  LEA.HI.X.SX32 R23, R17, R0.reuse, 0x1, P6 ;  /* 0x0000000011177211 */ /* 0x080fe200030f0eff */
[----:B------:R-:W-:Y:S01]  /*40a0*/  IMAD R39, R3, 0x32, RZ ;  /* 0x0000003203277824 */ /* 0x000fe200078e02ff */
[C---:B----4-:R-:W-:Y:S01]  /*40b0*/  LEA R26, P3, R7.reuse, R5, 0x1 ;  /* 0x00000005071a7211 */ /* 0x050fe200078608ff */
[----:B------:R1:W-:Y:S03]  /*40c0*/  STL.64 [R1+0x420], R24 ;  /* 0x0004201801007387 */ /* 0x0003e60000100a00 */
[----:B------:R-:W-:Y:S01]  /*40d0*/  LEA.HI.X.SX32 R27, R7, R0, 0x1, P3 ;  /* 0x00000000071b7211 */ /* 0x000fe200018f0eff */
        /* <DEDUP_REMOVED lines=14> */
[----:B------:R-:W-:Y:S01]  /*41c0*/  LEA R12, R45, R2, 0x1 ;  /* 0x000000022d0c7211 */ /* 0x000fe200078e08ff */
[----:B------:R-:W-:-:S02]  /*41d0*/  IMAD R45, R3, 0x6a, RZ ;  /* 0x0000006a032d7824 */ /* 0x000fc400078e02ff */
[----:B------:R4:W-:Y:S01]  /*41e0*/  STL.64 [R1+0x3f8], R26 ;  /* 0x0003f81a01007387 */ /* 0x0009e20000100a00 */
[CC--:B-1----:R-:W-:Y:S02]  /*41f0*/  LEA R24, P5, R4.reuse, R5.reuse, 0x1 ;  /* 0x0000000504187211 */ /* 0x0c2fe400078a08ff */
[CC--:B---3--:R-:W-:Y:S02]  /*4200*/  LEA R22, P6, R15.reuse, R5.reuse, 0x1 ;  /* 0x000000050f167211 */ /* 0x0c8fe400078c08ff */
[-C--:B------:R-:W-:Y:S01]  /*4210*/  LEA.HI.X.SX32 R25, R4, R0.reuse, 0x1, P5 ;  /* 0x0000000004197211 */ /* 0x080fe200028f0eff */
[----:B------:R-:W-:Y:S01]  /*4220*/  IMAD R4, R46, 0x2, R12 ;  /* 0x000000022e047824 */ /* 0x000fe200078e020c */
[----:B------:R-:W-:Y:S01]  /*4230*/  LEA.HI.X.SX32 R23, R15, R0, 0x1, P6 ;  /* 0x000000000f177211 */ /* 0x000fe200030f0eff */
[C---:B----4-:R-:W-:Y:S01]  /*4240*/  IMAD R26, R3.reuse, 0x16, RZ ;  /* 0x00000016031a7824 */ /* 0x050fe200078e02ff */
[----:B------:R-:W-:Y:S01]  /*4250*/  LEA R16, P6, R14, R5, 0x1 ;  /* 0x000000050e107211 */ /* 0x000fe200078c08ff */
[----:B------:R1:W-:Y:S01]  /*4260*/  STL.64 [R1+0x3f0], R24 ;  /* 0x0003f01801007387 */ /* 0x0003e20000100a00 */
[----:B------:R-:W-:-:S02]  /*4270*/  IMAD R27, R3, 0x2c, RZ ;  /* 0x0000002c031b7824 */ /* 0x000fc400078e02ff */
[-C--:B------:R-:W-:Y:S01]  /*4280*/  LEA.HI.X.SX32 R17, R14, R0.reuse, 0x1, P6 ;  /* 0x000000000e117211 */ /* 0x080fe200030f0eff */
[----:B------:R3:W-:Y:S01]  /*4290*/  STL.64 [R1+0x3e8], R22 ;  /* 0x0003e81601007387 */ /* 0x0007e20000100a00 */
[----:B------:R-:W-:Y:S01]  /*42a0*/  IMAD R46, R3, 0x36, RZ ;  /* 0x00000036032e7824 */ /* 0x000fe200078e02ff */
[CC--:B-1----:R-:W-:Y:S02]  /*42b0*/  LEA R24, P3, R10.reuse, R5.reuse, 0x1 ;  /* 0x000000050a187211 */ /* 0x0c2fe400078608ff */
[----:B---3--:R-:W-:Y:S02]  /*42c0*/  LEA R22, P5, R11, R5, 0x1 ;  /* 0x000000050b167211 */ /* 0x008fe400078a08ff */
[-C--:B------:R-:W-:Y:S01]  /*42d0*/  LEA.HI.X.SX32 R25, R10, R0.reuse, 0x1, P3 ;  /* 0x000000000a197211 */ /* 0x080fe200018f0eff */
[----:B------:R-:W-:Y:S01]  /*42e0*/  IMAD R10, R47, 0x2, R4 ;  /* 0x000000022f0a7824 */ /* 0x000fe200078e0204 */
[----:B------:R-:W-:Y:S01]  /*42f0*/  LEA.HI.X.SX32 R23, R11, R0, 0x1, P5 ;  /* 0x000000000b177211 */ /* 0x000fe200028f0eff */
[----:B------:R-:W-:-:S02]  /*4300*/  IMAD R47, R3, 0x6c, RZ ;  /* 0x0000006c032f7824 */ /* 0x000fc400078e02ff */
[----:B------:R1:W-:Y:S01]  /*4310*/  STL.64 [R1+0x3e0], R24 ;  /* 0x0003e01801007387 */ /* 0x0003e20000100a00 */
[----:B------:R-:W-:Y:S02]  /*4320*/  IMAD R11, R51, 0x2, R10 ;  /* 0x00000002330b7824 */ /* 0x000fe400078e020a */
[----:B------:R-:W-:Y:S01]  /*4330*/  IMAD R51, R3, 0x38, RZ ;  /* 0x0000003803337824 */ /* 0x000fe200078e02ff */
[----:B------:R3:W-:Y:S04]  /*4340*/  STL.64 [R1+0x3d8], R22 ;  /* 0x0003d81601007387 */ /* 0x0007e80000100a00 */
[----:B------:R4:W-:Y:S01]  /*4350*/  STL.64 [R1+0x3d0], R16 ;  /* 0x0003d01001007387 */ /* 0x0009e20000100a00 */
[-C--:B-1----:R-:W-:Y:S02]  /*4360*/  LEA R24, P3, R9, R5.reuse, 0x1 ;  /* 0x0000000509187211 */ /* 0x082fe400078608ff */
[----:B---3--:R-:W-:-:S02]  /*4370*/  LEA R22, P5, R6, R5, 0x1 ;  /* 0x0000000506167211 */ /* 0x008fc400078a08ff */
[-C--:B------:R-:W-:Y:S01]  /*4380*/  LEA.HI.X.SX32 R25, R9, R0.reuse, 0x1, P3 ;  /* 0x0000000009197211 */ /* 0x080fe200018f0eff */
[----:B------:R-:W-:Y:S01]  /*4390*/  IMAD R9, R52, 0x2, R11 ;  /* 0x0000000234097824 */ /* 0x000fe200078e020b */
[-C--:B----4-:R-:W-:Y:S01]  /*43a0*/  LEA R16, P6, R13, R5.reuse, 0x1 ;  /* 0x000000050d107211 */ /* 0x090fe200078c08ff */
[----:B------:R-:W-:Y:S01]  /*43b0*/  IMAD R52, R3, 0x70, RZ ;  /* 0x0000007003347824 */ /* 0x000fe200078e02ff */
[-C--:B------:R-:W-:Y:S01]  /*43c0*/  LEA.HI.X.SX32 R23, R6, R0.reuse, 0x1, P5 ;  /* 0x0000000006177211 */ /* 0x080fe200028f0eff */
[----:B------:R1:W-:Y:S01]  /*43d0*/  STL.64 [R1+0x3c8], R24 ;  /* 0x0003c81801007387 */ /* 0x0003e20000100a00 */
[-C--:B------:R-:W-:Y:S02]  /*43e0*/  LEA.HI.X.SX32 R17, R13, R0.reuse, 0x1, P6 ;  /* 0x000000000d117211 */ /* 0x080fe400030f0eff */
[C---:B------:R-:W-:Y:S01]  /*43f0*/  LEA R14, P6, R12.reuse, R5, 0x1 ;  /* 0x000000050c0e7211 */ /* 0x040fe200078c08ff */
[----:B------:R3:W-:Y:S01]  /*4400*/  STL.64 [R1+0x3c0], R22 ;  /* 0x0003c01601007387 */ /* 0x0007e20000100a00 */
[----:B------:R-:W-:Y:S01]  /*4410*/  LEA R6, R53, R9, 0x1 ;  /* 0x0000000935067211 */ /* 0x000fe200078e08ff */
[C---:B------:R-:W-:Y:S01]  /*4420*/  IMAD R53, R3.reuse, 0x9, RZ ;  /* 0x0000000903357824 */ /* 0x040fe200078e02ff */
[----:B------:R-:W-:Y:S01]  /*4430*/  LEA.HI.X.SX32 R15, R12, R0, 0x1, P6 ;  /* 0x000000000c0f7211 */ /* 0x000fe200030f0eff */
[----:B------:R4:W-:Y:S01]  /*4440*/  STL.64 [R1+0x3b8], R16 ;  /* 0x0003b81001007387 */ /* 0x0009e20000100a00 */
[----:B-1----:R-:W-:-:S02]  /*4450*/  IMAD R24, R3, 0x54, RZ ;  /* 0x0000005403187824 */ /* 0x002fc400078e02ff */
[----:B------:R-:W-:Y:S01]  /*4460*/  IMAD R25, R3, 0x56, RZ ;  /* 0x0000005603197824 */ /* 0x000fe200078e02ff */
[CC--:B---3--:R-:W-:Y:S02]  /*4470*/  LEA R22, P3, R7.reuse, R5.reuse, 0x1 ;  /* 0x0000000507167211 */ /* 0x0c8fe400078608ff */
[C---:B----4-:R-:W-:Y:S02]  /*4480*/  LEA R16, P5, R2.reuse, R5, 0x1 ;  /* 0x0000000502107211 */ /* 0x050fe400078a08ff */
[-C--:B------:R-:W-:Y:S01]  /*4490*/  LEA.HI.X.SX32 R23, R7, R0.reuse, 0x1, P3 ;  /* 0x0000000007177211 */ /* 0x080fe200018f0eff */
[----:B--2---:R-:W-:Y:S01]  /*44a0*/  IMAD R7, R57, 0x2, R6 ;  /* 0x0000000239077824 */ /* 0x004fe200078e0206 */
[----:B------:R-:W-:Y:S01]  /*44b0*/  LEA.HI.X.SX32 R17, R2, R0, 0x1, P5 ;  /* 0x0000000002117211 */ /* 0x000fe200028f0eff */
[----:B------:R-:W-:Y:S02]  /*44c0*/  IMAD R57, R3, 0x76, RZ ;  /* 0x0000007603397824 */ /* 0x000fe400078e02ff */
[----:B------:R1:W-:Y:S01]  /*44d0*/  STL.64 [R1+0x3b0], R22 ;  /* 0x0003b01601007387 */ /* 0x0003e20000100a00 */
[----:B------:R-:W-:-:S02]  /*44e0*/  IMAD R2, R58, 0x2, R7 ;  /* 0x000000023a027824 */ /* 0x000fc400078e0207 */
[----:B------:R-:W-:Y:S01]  /*44f0*/  IMAD R58, R3, 0x1e, RZ ;  /* 0x0000001e033a7824 */ /* 0x000fe200078e02ff */
[----:B------:R2:W-:Y:S04]  /*4500*/  STL.64 [R1+0x3a8], R16 ;  /* 0x0003a81001007387 */ /* 0x0005e80000100a00 */
[----:B------:R3:W-:Y:S01]  /*4510*/  STL.64 [R1+0x3a0], R14 ;  /* 0x0003a00e01007387 */ /* 0x0007e20000100a00 */
[----:B-1----:R-:W-:-:S04]  /*4520*/  LEA R22, P3, R4, R5, 0x1 ;  /* 0x0000000504167211 */ /* 0x002fc800078608ff */
[-C--:B------:R-:W-:Y:S01]  /*4530*/  LEA.HI.X.SX32 R23, R4, R0.reuse, 0x1, P3 ;  /* 0x0000000004177211 */ /* 0x080fe200018f0eff */
[----:B------:R-:W-:Y:S01]  /*4540*/  IMAD R4, R59, 0x2, R2 ;  /* 0x000000023b047824 */ /* 0x000fe200078e0202 */
[CC--:B--2---:R-:W-:Y:S01]  /*4550*/  LEA R16, P5, R10.reuse, R5.reuse, 0x1 ;  /* 0x000000050a107211 */ /* 0x0c4fe200078a08ff */
[----:B------:R-:W-:Y:S01]  /*4560*/  IMAD R59, R3, 0x3c, RZ ;  /* 0x0000003c033b7824 */ /* 0x000fe200078e02ff */
[-C--:B---3--:R-:W-:Y:S01]  /*4570*/  LEA R14, P6, R11, R5.reuse, 0x1 ;  /* 0x000000050b0e7211 */ /* 0x088fe200078c08ff */
[----:B------:R1:W-:Y:S01]  /*4580*/  STL.64 [R1+0x398], R22 ;  /* 0x0003981601007387 */ /* 0x0003e20000100a00 */
[-C--:B------:R-:W-:Y:S01]  /*4590*/  LEA.HI.X.SX32 R17, R10, R0.reuse, 0x1, P5 ;  /* 0x000000000a117211 */ /* 0x080fe200028f0eff */
[----:B0-----:R-:W-:Y:S01]  /*45a0*/  IMAD R10, R63, 0x2, R4 ;  /* 0x000000023f0a7824 */ /* 0x001fe200078e0204 */
[----:B------:R-:W-:Y:S01]  /*45b0*/  LEA.HI.X.SX32 R15, R11, R0, 0x1, P6 ;  /* 0x000000000b0f7211 */ /* 0x000fe200030f0eff */
[----:B------:R-:W-:Y:S01]  /*45c0*/  IMAD R63, R3, 0x98, RZ ;  /* 0x00000098033f7824 */ /* 0x000fe200078e02ff */
[----:B------:R-:W-:-:S02]  /*45d0*/  LEA R12, P6, R7, R5, 0x1 ;  /* 0x00000005070c7211 */ /* 0x000fc400078c08ff */
[----:B------:R-:W-:Y:S01]  /*45e0*/  LOP3.LUT R11, R128, 0x8, R213, 0xfe, !PT ;  /* 0x00000008800b7812 */ /* 0x000fe200078efed5 */
[----:B------:R0:W-:Y:S01]  /*45f0*/  STL.64 [R1+0x388], R14 ;  /* 0x0003880e01007387 */ /* 0x0001e20000100a00 */
[----:B------:R-:W-:-:S03]  /*4600*/  LEA.HI.X.SX32 R13, R7, R0, 0x1, P6 ;  /* 0x00000000070d7211 */ /* 0x000fc600030f0eff */
[----:B------:R2:W-:Y:S01]  /*4610*/  STL.64 [R1+0x390], R16 ;  /* 0x0003901001007387 */ /* 0x0005e20000100a00 */
[C---:B-1----:R-:W-:Y:S02]  /*4620*/  IMAD R22, R3.reuse, 0x52, RZ ;  /* 0x0000005203167824 */ /* 0x042fe400078e02ff */
[----:B------:R-:W-:Y:S01]  /*4630*/  IMAD R23, R3, 0x2a, RZ ;  /* 0x0000002a03177824 */ /* 0x000fe200078e02ff */
[----:B0-----:R-:W-:-:S04]  /*4640*/  LEA R14, P3, R9, R5, 0x1 ;  /* 0x00000005090e7211 */ /* 0x001fc800078608ff */
[----:B------:R-:W-:Y:S01]  /*4650*/  LEA.HI.X.SX32 R15, R9, R0, 0x1, P3 ;  /* 0x00000000090f7211 */ /* 0x000fe200018f0eff */
[----:B------:R-:W-:Y:S01]  /*4660*/  IMAD.MOV.U32 R9, RZ, RZ, RZ ;  /* 0x000000ffff097224 */ /* 0x000fe200078e00ff */
[----:B--2---:R-:W-:-:S03]  /*4670*/  LEA R16, P5, R6, R5, 0x1 ;  /* 0x0000000506107211 */ /* 0x004fc600078a08ff */
[----:B------:R0:W-:Y:S01]  /*4680*/  STL.64 [R1+0x380], R14 ;  /* 0x0003800e01007387 */ /* 0x0001e20000100a00 */
[-C--:B------:R-:W-:Y:S02]  /*4690*/  LEA.HI.X.SX32 R17, R6, R0.reuse, 0x1, P5 ;  /* 0x0000000006117211 */ /* 0x080fe400028f0eff */
[CC--:B------:R-:W-:Y:S01]  /*46a0*/  LEA R6, P6, R4.reuse, R5.reuse, 0x1 ;  /* 0x0000000504067211 */ /* 0x0c0fe200078c08ff */
[----:B------:R1:W-:Y:S03]  /*46b0*/  STL.64 [R1+0x370], R12 ;  /* 0x0003700c01007387 */ /* 0x0003e60000100a00 */
[----:B------:R-:W-:Y:S01]  /*46c0*/  LEA.HI.X.SX32 R7, R4, R0, 0x1, P6 ;  /* 0x0000000004077211 */ /* 0x000fe200030f0eff */
[----:B------:R2:W-:Y:S01]  /*46d0*/  STL.64 [R1+0x378], R16 ;  /* 0x0003781001007387 */ /* 0x0005e20000100a00 */
[----:B------:R-:W-:Y:S01]  /*46e0*/  IMAD R4, R3, 0x26, RZ ;  /* 0x0000002603047824 */ /* 0x000fe200078e02ff */
[----:B0-----:R-:W-:-:S02]  /*46f0*/  LEA R14, P3, R10, R5, 0x1 ;  /* 0x000000050a0e7211 */ /* 0x001fc400078608ff */
[----:B-1----:R-:W-:Y:S02]  /*4700*/  LEA R12, P5, R2, R5, 0x1 ;  /* 0x00000005020c7211 */ /* 0x002fe400078a08ff */
[-C--:B------:R-:W-:Y:S02]  /*4710*/  LEA.HI.X.SX32 R15, R10, R0.reuse, 0x1, P3 ;  /* 0x000000000a0f7211 */ /* 0x080fe400018f0eff */
[----:B------:R-:W-:Y:S01]  /*4720*/  LEA.HI.X.SX32 R13, R2, R0, 0x1, P5 ;  /* 0x00000000020d7211 */ /* 0x000fe200028f0eff */
[----:B------:R-:W-:Y:S01]  /*4730*/  IMAD R0, R3, 0x12, RZ ;  /* 0x0000001203007824 */ /* 0x000fe200078e02ff */
[-C--:B------:R-:W-:Y:S01]  /*4740*/  IADD3 RZ, P5, R19, R122.reuse, RZ ;  /* 0x0000007a13ff7210 */ /* 0x080fe20007fbe0ff */
[C---:B------:R-:W-:Y:S01]  /*4750*/  IMAD R2, R3.reuse, 0x24, RZ ;  /* 0x0000002403027824 */ /* 0x040fe200078e02ff */
[----:B------:R0:W-:Y:S01]  /*4760*/  STL.64 [R1+0x358], R14 ;  /* 0x0003580e01007387 */ /* 0x0001e20000100a00 */
[C---:B--2---:R-:W-:Y:S01]  /*4770*/  IMAD R16, R3.reuse, 0x4c, RZ ;  /* 0x0000004c03107824 */ /* 0x044fe200078e02ff */
[-C--:B------:R-:W-:Y:S01]  /*4780*/  IADD3 R202, P4, R0, R122.reuse, RZ ;  /* 0x0000007a00ca7210 */ /* 0x080fe20007f9e0ff */
[----:B------:R-:W-:Y:S01]  /*4790*/  IMAD R17, R3, 0x4e, RZ ;  /* 0x0000004e03117824 */ /* 0x000fe200078e02ff */
[----:B------:R1:W-:Y:S01]  /*47a0*/  STL.64 [R1+0x368], R12 ;  /* 0x0003680c01007387 */ /* 0x0003e20000100a00 */
[-C--:B------:R-:W-:Y:S01]  /*47b0*/  IADD3 RZ, P3, R21, R122.reuse, RZ ;  /* 0x0000007a15ff7210 */ /* 0x080fe20007f7e0ff */
[----:B------:R-:W-:Y:S01]  /*47c0*/  IMAD R19, R3, 0x14, RZ ;  /* 0x0000001403137824 */ /* 0x000fe200078e02ff */
[-C--:B------:R-:W-:Y:S01]  /*47d0*/  LEA.HI.X.SX32 R203, R53, R123.reuse, 0x1, P4 ;  /* 0x0000007b35cb7211 */ /* 0x080fe200020f0eff */
[----:B------:R2:W-:Y:S01]  /*47e0*/  STL.64 [R1+0x360], R6 ;  /* 0x0003600601007387 */ /* 0x0005e20000100a00 */
[-C--:B------:R-:W-:Y:S01]  /*47f0*/  LEA.HI.X.SX32 R155, R154, R123.reuse, 0x1, P5 ;  /* 0x0000007b9a9b7211 */ /* 0x080fe200028f0eff */
[C---:B------:R-:W-:Y:S01]  /*4800*/  IMAD R21, R3.reuse, 0x50, RZ ;  /* 0x0000005003157824 */ /* 0x040fe200078e02ff */
[----:B------:R-:W-:Y:S01]  /*4810*/  IADD3 R218, P5, R16, R122, RZ ;  /* 0x0000007a10da7210 */ /* 0x000fe20007fbe0ff */
[----:B------:R3:W-:Y:S01]  /*4820*/  STL.64 [R1+0x328], R202 ;  /* 0x000328ca01007387 */ /* 0x0007e20000100a00 */
[-C--:B------:R-:W-:Y:S01]  /*4830*/  LEA.HI.X.SX32 R153, R152, R123.reuse, 0x1, P3 ;  /* 0x0000007b98997211 */ /* 0x080fe200018f0eff */
[----:B------:R-:W-:Y:S01]  /*4840*/  IMAD R3, R3, 0x7f, RZ ;  /* 0x0000007f03037824 */ /* 0x000fe200078e02ff */
[----:B------:R-:W-:Y:S01]  /*4850*/  LEA.HI.X.SX32 R219, R4, R123, 0x1, P5 ;  /* 0x0000007b04db7211 */ /* 0x000fe200028f0eff */
[----:B0-----:R-:W-:Y:S01]  /*4860*/  IMAD.MOV.U32 R15, RZ, RZ, -0x800000 ;  /* 0xff800000ff0f7424 */ /* 0x001fe200078e00ff */
[----:B------:R-:W-:Y:S01]  /*4870*/  LOP3.LUT R10, R213, R128, RZ, 0xfc, !PT ;  /* 0x00000080d50a7212 */ /* 0x000fe200078efcff */
[----:B------:R-:W-:Y:S01]  /*4880*/  IMAD.MOV.U32 R14, RZ, RZ, -0x800000 ;  /* 0xff800000ff0e7424 */ /* 0x000fe200078e00ff */
[C-C-:B-1----:R-:W-:Y:S01]  /*4890*/  LOP3.LUT R12, R128.reuse, 0x10, R213.reuse, 0xfe, !PT ;  /* 0x00000010800c7812 */ /* 0x142fe200078efed5 */
[----:B--2---:R-:W-:Y:S01]  /*48a0*/  IMAD.MOV.U32 R6, RZ, RZ, -0x800000 ;  /* 0xff800000ff067424 */ /* 0x004fe200078e00ff */
[----:B------:R-:W-:-:S02]  /*48b0*/  LOP3.LUT R13, R128, 0x18, R213, 0xfe, !PT ;  /* 0x00000018800d7812 */ /* 0x000fc400078efed5 */
[----:B------:R-:W-:Y:S02]  /*48c0*/  LOP3.LUT R213, R213, 0x18, RZ, 0xfc, !PT ;  /* 0x00000018d5d57812 */ /* 0x000fe400078efcff */
[----:B---3--:R-:W-:Y:S02]  /*48d0*/  IADD3 R202, P4, R2, R122, RZ ;  /* 0x0000007a02ca7210 */ /* 0x008fe40007f9e0ff */
[----:B------:R-:W-:Y:S02]  /*48e0*/  LEA R213, R213, UR8, 0x5 ;  /* 0x00000008d5d57c11 */ /* 0x000fe4000f8e28ff */
[----:B------:R-:W-:Y:S02]  /*48f0*/  LEA.HI.X.SX32 R203, R0, R123, 0x1, P4 ;  /* 0x0000007b00cb7211 */ /* 0x000fe400020f0eff */
[----:B------:R-:W-:Y:S01]  /*4900*/  LEA R5, R126, UR8, 0x2 ;  /* 0x000000087e057c11 */ /* 0x000fe2000f8e10ff */
[----:B------:R-:W-:Y:S01]  /*4910*/  IMAD.MOV.U32 R5, RZ, RZ, RZ ;  /* 0x000000ffff057224 */ /* 0x000fe200078e00ff */
[----:B------:R-:W-:Y:S01]  /*4920*/  MOV R7, 0xff800000 ;  /* 0xff80000000077802 */ /* 0x000fe20000000f00 */
[----:B------:R0:W-:Y:S01]  /*4930*/  STL.64 [R1+0x2e8], R202 ;  /* 0x0002e8ca01007387 */ /* 0x0001e20000100a00 */
[----:B------:R-:W-:Y:S01]  /*4940*/  IMAD.IADD R226, R226, 0x1, R213 ;  /* 0x00000001e2e27824 */ /* 0x000fe200078e02d5 */
[----:B------:R-:W-:-:S02]  /*4950*/  LOP3.LUT R0, R8, 0x20, RZ, 0x3c, !PT ;  /* 0x0000002008007812 */ /* 0x000fc400078e3cff */
[----:B0-----:R-:W-:-:S04]  /*4960*/  IADD3 R202, P4, R150, R122, RZ ;  /* 0x0000007a96ca7210 */ /* 0x001fc80007f9e0ff */
[----:B------:R-:W-:Y:S02]  /*4970*/  LEA.HI.X.SX32 R203, R2, R123, 0x1, P4 ;  /* 0x0000007b02cb7211 */ /* 0x000fe400020f0eff */
[----:B------:R-:W-:-:S03]  /*4980*/  IADD3 R214, P4, R154, R122, RZ ;  /* 0x0000007a9ad67210 */ /* 0x000fc60007f9e0ff */
[----:B------:R0:W-:Y:S01]  /*4990*/  STL.64 [R1+0x260], R202 ;  /* 0x000260ca01007387 */ /* 0x0001e20000100a00 */
[----:B------:R-:W-:-:S05]  /*49a0*/  LEA.HI.X.SX32 R215, R65, R123, 0x1, P4 ;  /* 0x0000007b41d77211 */ /* 0x000fca00020f0eff */
[----:B------:R1:W-:Y:S04]  /*49b0*/  STL.64 [R1+0x258], R214 ;  /* 0x000258d601007387 */ /* 0x0003e80000100a00 */
[----:B------:R2:W-:Y:S01]  /*49c0*/  STL.64 [R1+0x180], R216 ;  /* 0x000180d801007387 */ /* 0x0005e20000100a00 */
[----:B0-----:R-:W-:-:S04]  /*49d0*/  IADD3 R202, P3, R63, R122, RZ ;  /* 0x0000007a3fca7210 */ /* 0x001fc80007f7e0ff */
[----:B------:R-:W-:Y:S02]  /*49e0*/  LEA.HI.X.SX32 R203, R16, R123, 0x1, P3 ;  /* 0x0000007b10cb7211 */ /* 0x000fe400018f0eff */
[----:B-1----:R-:W-:-:S04]  /*49f0*/  IADD3 R214, P4, R4, R122, RZ ;  /* 0x0000007a04d67210 */ /* 0x002fc80007f9e0ff */
[----:B------:R-:W-:Y:S02]  /*4a00*/  LEA.HI.X.SX32 R215, R71, R123, 0x1, P4 ;  /* 0x0000007b47d77211 */ /* 0x000fe400020f0eff */
[----:B--2---:R-:W-:-:S03]  /*4a10*/  IADD3 R216, P2, R68, R122, RZ ;  /* 0x0000007a44d87210 */ /* 0x004fc60007f5e0ff */
[----:B------:R0:W-:Y:S01]  /*4a20*/  STL.64 [R1+0x2e0], R214 ;  /* 0x0002e0d601007387 */ /* 0x0001e20000100a00 */
[-C--:B------:R-:W-:Y:S02]  /*4a30*/  LEA.HI.X.SX32 R217, R74, R123.reuse, 0x1, P2 ;  /* 0x0000007b4ad97211 */ /* 0x080fe400010f0eff */
[-C--:B------:R-:W-:Y:S01]  /*4a40*/  IADD3 R68, P2, R73, R122.reuse, RZ ;  /* 0x0000007a49447210 */ /* 0x080fe20007f5e0ff */
[----:B------:R1:W-:Y:S03]  /*4a50*/  STL.64 [R1+0x178], R202 ;  /* 0x000178ca01007387 */ /* 0x0003e60000100a00 */
[----:B------:R-:W-:Y:S01]  /*4a60*/  LEA.HI.X.SX32 R69, R21, R123, 0x1, P2 ;  /* 0x0000007b15457211 */ /* 0x000fe200010f0eff */
[----:B------:R-:W-:Y:S01]  /*4a70*/  STL.64 [R1+0x250], R218 ;  /* 0x000250da01007387 */ /* 0x000fe20000100a00 */
[-C--:B0-----:R-:W-:Y:S02]  /*4a80*/  IADD3 R214, P4, R70, R122.reuse, RZ ;  /* 0x0000007a46d67210 */ /* 0x081fe40007f9e0ff */
[----:B------:R-:W-:-:S02]  /*4a90*/  IADD3 R70, P5, R17, R122, RZ ;  /* 0x0000007a11467210 */ /* 0x000fc40007fbe0ff */
[-C--:B------:R-:W-:Y:S02]  /*4aa0*/  LEA.HI.X.SX32 R215, R17, R123.reuse, 0x1, P4 ;  /* 0x0000007b11d77211 */ /* 0x080fe400020f0eff */
[-C--:B------:R-:W-:Y:S02]  /*4ab0*/  LEA.HI.X.SX32 R71, R75, R123.reuse, 0x1, P5 ;  /* 0x0000007b4b477211 */ /* 0x080fe400028f0eff */
[-C--:B-1----:R-:W-:Y:S02]  /*4ac0*/  IADD3 R202, P3, R72, R122.reuse, RZ ;  /* 0x0000007a48ca7210 */ /* 0x082fe40007f7e0ff */
[-C--:B------:R-:W-:Y:S01]  /*4ad0*/  IADD3 R74, P4, R19, R122.reuse, RZ ;  /* 0x0000007a134a7210 */ /* 0x080fe20007f9e0ff */
[----:B------:R0:W-:Y:S01]  /*4ae0*/  STL.64 [R1+0x248], R70 ;  /* 0x0002484601007387 */ /* 0x0001e20000100a00 */
[-C--:B------:R-:W-:Y:S02]  /*4af0*/  LEA.HI.X.SX32 R203, R76, R123.reuse, 0x1, P3 ;  /* 0x0000007b4ccb7211 */ /* 0x080fe400018f0eff */
[----:B------:R-:W-:Y:S01]  /*4b00*/  IADD3 R72, P3, R20, R122, RZ ;  /* 0x0000007a14487210 */ /* 0x000fe20007f7e0ff */
[----:B------:R-:W-:Y:S01]  /*4b10*/  STL.64 [R1+0x170], R216 ;  /* 0x000170d801007387 */ /* 0x000fe20000100a00 */
[----:B------:R-:W-:-:S02]  /*4b20*/  LEA.HI.X.SX32 R75, R18, R123, 0x1, P4 ;  /* 0x0000007b124b7211 */ /* 0x000fc400020f0eff */
[-C--:B------:R-:W-:Y:S01]  /*4b30*/  IADD3 R16, P4, R78, R122.reuse, RZ ;  /* 0x0000007a4e107210 */ /* 0x080fe20007f9e0ff */
[----:B------:R-:W-:Y:S01]  /*4b40*/  STL.64 [R1+0x168], R214 ;  /* 0x000168d601007387 */ /* 0x000fe20000100a00 */
[-C--:B------:R-:W-:Y:S02]  /*4b50*/  LEA.HI.X.SX32 R73, R19, R123.reuse, 0x1, P3 ;  /* 0x0000007b13497211 */ /* 0x080fe400018f0eff */
[----:B------:R-:W-:Y:S02]  /*4b60*/  LEA.HI.X.SX32 R17, R82, R123, 0x1, P4 ;  /* 0x0000007b52117211 */ /* 0x000fe400020f0eff */
[----:B0-----:R-:W-:-:S04]  /*4b70*/  IADD3 R70, P5, R18, R122, RZ ;  /* 0x0000007a12467210 */ /* 0x001fc80007fbe0ff */
[----:B------:R-:W-:Y:S02]  /*4b80*/  LEA.HI.X.SX32 R71, R77, R123, 0x1, P5 ;  /* 0x0000007b4d477211 */ /* 0x000fe400028f0eff */
[----:B------:R-:W-:-:S03]  /*4b90*/  CS2R R76, SRZ ;  /* 0x00000000004c7805 */ /* 0x000fc6000001ff00 */
[----:B------:R0:W-:Y:S04]  /*4ba0*/  STL.64 [R1+0x340], R70 ;  /* 0x0003404601007387 */ /* 0x0001e80000100a00 */
[----:B------:R-:W-:Y:S04]  /*4bb0*/  STL.64 [R1+0x160], R202 ;  /* 0x000160ca01007387 */ /* 0x000fe80000100a00 */
[----:B------:R1:W-:Y:S01]  /*4bc0*/  STL.64 [R1+0x2d8], R72 ;  /* 0x0002d84801007387 */ /* 0x0003e20000100a00 */
[----:B0-----:R-:W-:-:S03]  /*4bd0*/  IADD3 R70, P5, R21, R122, RZ ;  /* 0x0000007a15467210 */ /* 0x001fc60007fbe0ff */
[----:B------:R0:W-:Y:S01]  /*4be0*/  STL.64 [R1+0x320], R74 ;  /* 0x0003204a01007387 */ /* 0x0001e20000100a00 */
[-C--:B------:R-:W-:Y:S02]  /*4bf0*/  LEA.HI.X.SX32 R71, R20, R123.reuse, 0x1, P5 ;  /* 0x0000007b14477211 */ /* 0x080fe400028f0eff */
[CC--:B------:R-:W-:Y:S02]  /*4c00*/  IADD3 R18, P5, R22.reuse, R122.reuse, RZ ;  /* 0x0000007a16127210 */ /* 0x0c0fe40007fbe0ff */
[----:B-1----:R-:W-:Y:S01]  /*4c10*/  IADD3 R72, P3, R79, R122, RZ ;  /* 0x0000007a4f487210 */ /* 0x002fe20007f7e0ff */
[----:B------:R1:W-:Y:S01]  /*4c20*/  STL.64 [R1+0x240], R70 ;  /* 0x0002404601007387 */ /* 0x0003e20000100a00 */
[-C--:B------:R-:W-:Y:S02]  /*4c30*/  LEA.HI.X.SX32 R19, R83, R123.reuse, 0x1, P5 ;  /* 0x0000007b53137211 */ /* 0x080fe400028f0eff */
[----:B------:R-:W-:Y:S02]  /*4c40*/  CS2R R82, SRZ ;  /* 0x0000000000527805 */ /* 0x000fe4000001ff00 */
[----:B------:R-:W-:Y:S01]  /*4c50*/  LEA.HI.X.SX32 R73, R22, R123, 0x1, P3 ;  /* 0x0000007b16497211 */ /* 0x000fe200018f0eff */
[----:B------:R2:W-:Y:S01]  /*4c60*/  STL.64 [R1+0x150], R16 ;  /* 0x0001501001007387 */ /* 0x0005e20000100a00 */
[----:B0-----:R-:W-:-:S02]  /*4c70*/  CS2R R74, SRZ ;  /* 0x00000000004a7805 */ /* 0x001fc4000001ff00 */
[----:B------:R-:W-:Y:S01]  /*4c80*/  CS2R R78, SRZ ;  /* 0x00000000004e7805 */ /* 0x000fe2000001ff00 */
[----:B------:R0:W-:Y:S01]  /*4c90*/  STL.64 [R1+0x158], R68 ;  /* 0x0001584401007387 */ /* 0x0001e20000100a00 */
[----:B-1----:R-:W-:-:S03]  /*4ca0*/  IADD3 R70, P2, R80, R122, RZ ;  /* 0x0000007a50467210 */ /* 0x002fc60007f5e0ff */
[----:B------:R1:W-:Y:S01]  /*4cb0*/  STL.64 [R1+0x238], R18 ;  /* 0x0002381201007387 */ /* 0x0003e20000100a00 */
[----:B--2---:R-:W-:-:S03]  /*4cc0*/  IADD3 R16, P4, R81, R122, RZ ;  /* 0x0000007a51107210 */ /* 0x004fc60007f9e0ff */
[----:B------:R2:W-:Y:S01]  /*4cd0*/  STL.64 [R1+0x148], R72 ;  /* 0x0001484801007387 */ /* 0x0005e20000100a00 */
[-C--:B------:R-:W-:Y:S02]  /*4ce0*/  LEA.HI.X.SX32 R71, R85, R123.reuse, 0x1, P2 ;  /* 0x0000007b55477211 */ /* 0x080fe400010f0eff */
[----:B------:R-:W-:Y:S02]  /*4cf0*/  CS2R R80, SRZ ;  /* 0x0000000000507805 */ /* 0x000fe4000001ff00 */
[-C--:B0-----:R-:W-:Y:S02]  /*4d00*/  IADD3 R68, P5, R23, R122.reuse, RZ ;  /* 0x0000007a17447210 */ /* 0x081fe40007fbe0ff */
[CC--:B------:R-:W-:Y:S02]  /*4d10*/  LEA.HI.X.SX32 R17, R24.reuse, R123.reuse, 0x1, P4 ;  /* 0x0000007b18117211 */ /* 0x0c0fe400020f0eff */
[----:B------:R-:W-:Y:S02]  /*4d20*/  LEA.HI.X.SX32 R69, R87, R123, 0x1, P5 ;  /* 0x0000007b57457211 */ /* 0x000fe400028f0eff */
[----:B-1----:R-:W-:-:S02]  /*4d30*/  IADD3 R18, P3, R24, R122, RZ ;  /* 0x0000007a18127210 */ /* 0x002fc40007f7e0ff */
[----:B------:R-:W-:Y:S01]  /*4d40*/  IADD3 R20, P2, R84, R122, RZ ;  /* 0x0000007a54147210 */ /* 0x000fe20007f5e0ff */
[----:B------:R0:W-:Y:S01]  /*4d50*/  STL.64 [R1+0x2d0], R68 ;  /* 0x0002d04401007387 */ /* 0x0001e20000100a00 */
[-C--:B------:R-:W-:Y:S02]  /*4d60*/  LEA.HI.X.SX32 R19, R23, R123.reuse, 0x1, P3 ;  /* 0x0000007b17137211 */ /* 0x080fe400018f0eff */
[----:B--2---:R-:W-:Y:S02]  /*4d70*/  CS2R R72, SRZ ;  /* 0x0000000000487805 */ /* 0x004fe4000001ff00 */
[----:B------:R-:W-:Y:S01]  /*4d80*/  LEA.HI.X.SX32 R21, R90, R123, 0x1, P2 ;  /* 0x0000007b5a157211 */ /* 0x000fe200010f0eff */
[----:B------:R1:W-:Y:S01]  /*4d90*/  STL.64 [R1+0x140], R70 ;  /* 0x0001404601007387 */ /* 0x0003e20000100a00 */
[----:B------:R-:W-:-:S03]  /*4da0*/  CS2R R84, SRZ ;  /* 0x0000000000547805 */ /* 0x000fc6000001ff00 */
[----:B------:R2:W-:Y:S04]  /*4db0*/  STL.64 [R1+0x230], R18 ;  /* 0x0002301201007387 */ /* 0x0005e80000100a00 */
[----:B------:R3:W-:Y:S01]  /*4dc0*/  STL.64 [R1+0x138], R16 ;  /* 0x0001381001007387 */ /* 0x0007e20000100a00 */
[----:B0-----:R-:W-:Y:S02]  /*4dd0*/  IADD3 R68, P5, R86, R122, RZ ;  /* 0x0000007a56447210 */ /* 0x001fe40007fbe0ff */
[----:B------:R-:W-:Y:S01]  /*4de0*/  CS2R R86, SRZ ;  /* 0x0000000000567805 */ /* 0x000fe2000001ff00 */
[----:B------:R0:W-:Y:S01]  /*4df0*/  STL.64 [R1+0x130], R20 ;  /* 0x0001301401007387 */ /* 0x0001e20000100a00 */
[----:B------:R-:W-:Y:S02]  /*4e00*/  LEA.HI.X.SX32 R69, R25, R123, 0x1, P5 ;  /* 0x0000007b19457211 */ /* 0x000fe400028f0eff */
[----:B-1----:R-:W-:-:S02]  /*4e10*/  CS2R R70, SRZ ;  /* 0x0000000000467805 */ /* 0x002fc4000001ff00 */
[-C--:B------:R-:W-:Y:S02]  /*4e20*/  IADD3 R22, P5, R27, R122.reuse, RZ ;  /* 0x0000007a1b167210 */ /* 0x080fe40007fbe0ff */
[-C--:B--2---:R-:W-:Y:S02]  /*4e30*/  IADD3 R18, P3, R25, R122.reuse, RZ ;  /* 0x0000007a19127210 */ /* 0x084fe40007f7e0ff */
[-C--:B------:R-:W-:Y:S02]  /*4e40*/  LEA.HI.X.SX32 R23, R26, R123.reuse, 0x1, P5 ;  /* 0x0000007b1a177211 */ /* 0x080fe400028f0eff */
[----:B---3--:R-:W-:Y:S02]  /*4e50*/  IADD3 R16, P4, R88, R122, RZ ;  /* 0x0000007a58107210 */ /* 0x008fe40007f9e0ff */
[-C--:B------:R-:W-:Y:S02]  /*4e60*/  LEA.HI.X.SX32 R19, R91, R123.reuse, 0x1, P3 ;  /* 0x0000007b5b137211 */ /* 0x080fe400018f0eff */
[----:B------:R-:W-:-:S02]  /*4e70*/  LEA.HI.X.SX32 R17, R92, R123, 0x1, P4 ;  /* 0x0000007b5c117211 */ /* 0x000fc400020f0eff */
[-C--:B0-----:R-:W-:Y:S01]  /*4e80*/  IADD3 R20, P2, R89, R122.reuse, RZ ;  /* 0x0000007a59147210 */ /* 0x081fe20007f5e0ff */
[----:B------:R0:W-:Y:S03]  /*4e90*/  STL.64 [R1+0x228], R18 ;  /* 0x0002281201007387 */ /* 0x0001e60000100a00 */
[----:B------:R-:W-:Y:S01]  /*4ea0*/  LEA.HI.X.SX32 R21, R28, R123, 0x1, P2 ;  /* 0x0000007b1c157211 */ /* 0x000fe200010f0eff */
[----:B------:R1:W-:Y:S04]  /*4eb0*/  STL.64 [R1+0x120], R16 ;  /* 0x0001201001007387 */ /* 0x0003e80000100a00 */
[----:B------:R2:W-:Y:S01]  /*4ec0*/  STL.64 [R1+0x128], R68 ;  /* 0x0001284401007387 */ /* 0x0005e20000100a00 */
[----:B0-----:R-:W-:-:S02]  /*4ed0*/  IADD3 R18, P3, R26, R122, RZ ;  /* 0x0000007a1a127210 */ /* 0x001fc40007f7e0ff */
[-C--:B-1----:R-:W-:Y:S02]  /*4ee0*/  IADD3 R16, P4, R28, R122.reuse, RZ ;  /* 0x0000007a1c107210 */ /* 0x082fe40007f9e0ff */
[-C--:B------:R-:W-:Y:S02]  /*4ef0*/  LEA.HI.X.SX32 R19, R94, R123.reuse, 0x1, P3 ;  /* 0x0000007b5e137211 */ /* 0x080fe400018f0eff */
[----:B------:R-:W-:Y:S02]  /*4f00*/  LEA.HI.X.SX32 R17, R27, R123, 0x1, P4 ;  /* 0x0000007b1b117211 */ /* 0x000fe400020f0eff */
[----:B--2---:R-:W-:Y:S01]  /*4f10*/  CS2R R68, SRZ ;  /* 0x0000000000447805 */ /* 0x004fe2000001ff00 */
[----:B------:R0:W-:Y:S04]  /*4f20*/  STL.64 [R1+0x318], R18 ;  /* 0x0003181201007387 */ /* 0x0001e80000100a00 */
[----:B------:R1:W-:Y:S04]  /*4f30*/  STL.64 [R1+0x2c8], R22 ;  /* 0x0002c81601007387 */ /* 0x0003e80000100a00 */
[----:B------:R2:W-:Y:S01]  /*4f40*/  STL.64 [R1+0x220], R16 ;  /* 0x0002201001007387 */ /* 0x0005e20000100a00 */
[----:B0-----:R-:W-:-:S03]  /*4f50*/  IADD3 R18, P3, R93, R122, RZ ;  /* 0x0000007a5d127210 */ /* 0x001fc60007f7e0ff */
[----:B------:R0:W-:Y:S01]  /*4f60*/  STL.64 [R1+0x118], R20 ;  /* 0x0001181401007387 */ /* 0x0001e20000100a00 */
[-C--:B-1----:R-:W-:Y:S02]  /*4f70*/  IADD3 R22, P5, R95, R122.reuse, RZ ;  /* 0x0000007a5f167210 */ /* 0x082fe40007fbe0ff */
[-C--:B------:R-:W-:Y:S02]  /*4f80*/  LEA.HI.X.SX32 R19, R98, R123.reuse, 0x1, P3 ;  /* 0x0000007b62137211 */ /* 0x080fe400018f0eff */
[CC--:B--2---:R-:W-:Y:S02]  /*4f90*/  IADD3 R16, P4, R29.reuse, R122.reuse, RZ ;  /* 0x0000007a1d107210 */ /* 0x0c4fe40007f9e0ff */
[-C--:B------:R-:W-:Y:S01]  /*4fa0*/  LEA.HI.X.SX32 R23, R29, R123.reuse, 0x1, P5 ;  /* 0x0000007b1d177211 */ /* 0x080fe200028f0eff */
[----:B------:R1:W-:Y:S01]  /*4fb0*/  STL.64 [R1+0x110], R18 ;  /* 0x0001101201007387 */ /* 0x0003e20000100a00 */
[----:B------:R-:W-:Y:S02]  /*4fc0*/  LEA.HI.X.SX32 R17, R99, R123, 0x1, P4 ;  /* 0x0000007b63117211 */ /* 0x000fe400020f0eff */
[----:B0-----:R-:W-:-:S03]  /*4fd0*/  IADD3 R20, P2, R96, R122, RZ ;  /* 0x0000007a60147210 */ /* 0x001fc60007f5e0ff */
[----:B------:R0:W-:Y:S01]  /*4fe0*/  STL.64 [R1+0x218], R16 ;  /* 0x0002181001007387 */ /* 0x0001e20000100a00 */
[----:B------:R-:W-:-:S03]  /*4ff0*/  LEA.HI.X.SX32 R21, R101, R123, 0x1, P2 ;  /* 0x0000007b65157211 */ /* 0x000fc600010f0eff */
[----:B------:R2:W-:Y:S01]  /*5000*/  STL.64 [R1+0x108], R22 ;  /* 0x0001081601007387 */ /* 0x0005e20000100a00 */
[----:B-1----:R-:W-:-:S03]  /*5010*/  IADD3 R18, P3, R97, R122, RZ ;  /* 0x0000007a61127210 */ /* 0x002fc60007f7e0ff */
[----:B------:R1:W-:Y:S01]  /*5020*/  STL.64 [R1+0x100], R20 ;  /* 0x0001001401007387 */ /* 0x0003e20000100a00 */
[CC--:B------:R-:W-:Y:S02]  /*5030*/  LEA.HI.X.SX32 R19, R31.reuse, R123.reuse, 0x1, P3 ;  /* 0x0000007b1f137211 */ /* 0x0c0fe400018f0eff */
[CC--:B0-----:R-:W-:Y:S02]  /*5040*/  IADD3 R16, P4, R30.reuse, R122.reuse, RZ ;  /* 0x0000007a1e107210 */ /* 0x0c1fe40007f9e0ff */
[-C--:B--2---:R-:W-:Y:S02]  /*5050*/  IADD3 R22, P5, R31, R122.reuse, RZ ;  /* 0x0000007a1f167210 */ /* 0x084fe40007fbe0ff */
[-C--:B------:R-:W-:Y:S02]  /*5060*/  LEA.HI.X.SX32 R17, R103, R123.reuse, 0x1, P4 ;  /* 0x0000007b67117211 */ /* 0x080fe400020f0eff */
[-C--:B------:R-:W-:Y:S02]  /*5070*/  LEA.HI.X.SX32 R23, R30, R123.reuse, 0x1, P5 ;  /* 0x0000007b1e177211 */ /* 0x080fe400028f0eff */
[-C--:B-1----:R-:W-:Y:S01]  /*5080*/  IADD3 R20, P2, R100, R122.reuse, RZ ;  /* 0x0000007a64147210 */ /* 0x082fe20007f5e0ff */
[----:B------:R0:W-:Y:S03]  /*5090*/  STL.64 [R1+0x2c0], R16 ;  /* 0x0002c01001007387 */ /* 0x0001e60000100a00 */
[----:B------:R-:W-:Y:S01]  /*50a0*/  LEA.HI.X.SX32 R21, R106, R123, 0x1, P2 ;  /* 0x0000007b6a157211 */ /* 0x000fe200010f0eff */
[----:B------:R1:W-:Y:S04]  /*50b0*/  STL.64 [R1+0x210], R22 ;  /* 0x0002101601007387 */ /* 0x0003e80000100a00 */
[----:B------:R2:W-:Y:S01]  /*50c0*/  STL.64 [R1+0xf8], R18 ;  /* 0x0000f81201007387 */ /* 0x0005e20000100a00 */
[----:B0-----:R-:W-:-:S03]  /*50d0*/  IADD3 R16, P4, R102, R122, RZ ;  /* 0x0000007a66107210 */ /* 0x001fc60007f9e0ff */
[----:B------:R0:W-:Y:S01]  /*50e0*/  STL.64 [R1+0xf0], R20 ;  /* 0x0000f01401007387 */ /* 0x0001e20000100a00 */
[CC--:B-1----:R-:W-:Y:S02]  /*50f0*/  IADD3 R22, P5, R32.reuse, R122.reuse, RZ ;  /* 0x0000007a20167210 */ /* 0x0c2fe40007fbe0ff */
[-C--:B------:R-:W-:Y:S02]  /*5100*/  LEA.HI.X.SX32 R17, R32, R123.reuse, 0x1, P4 ;  /* 0x0000007b20117211 */ /* 0x080fe400020f0eff */
[----:B------:R-:W-:Y:S02]  /*5110*/  LEA.HI.X.SX32 R23, R107, R123, 0x1, P5 ;  /* 0x0000007b6b177211 */ /* 0x000fe400028f0eff */
[----:B--2---:R-:W-:-:S03]  /*5120*/  IADD3 R18, P3, R104, R122, RZ ;  /* 0x0000007a68127210 */ /* 0x004fc60007f7e0ff */
[----:B------:R1:W-:Y:S01]  /*5130*/  STL.64 [R1+0x208], R22 ;  /* 0x0002081601007387 */ /* 0x0003e20000100a00 */
[-C--:B------:R-:W-:Y:S02]  /*5140*/  LEA.HI.X.SX32 R19, R108, R123.reuse, 0x1, P3 ;  /* 0x0000007b6c137211 */ /* 0x080fe400018f0eff */
[-C--:B0-----:R-:W-:Y:S01]  /*5150*/  IADD3 R20, P2, R105, R122.reuse, RZ ;  /* 0x0000007a69147210 */ /* 0x081fe20007f5e0ff */
[----:B------:R0:W-:Y:S03]  /*5160*/  STL.64 [R1+0xe8], R16 ;  /* 0x0000e81001007387 */ /* 0x0001e60000100a00 */
[----:B------:R-:W-:Y:S01]  /*5170*/  LEA.HI.X.SX32 R21, R37, R123, 0x1, P2 ;  /* 0x0000007b25157211 */ /* 0x000fe200010f0eff */
[----:B------:R2:W-:Y:S01]  /*5180*/  STL.64 [R1+0xe0], R18 ;  /* 0x0000e01201007387 */ /* 0x0005e20000100a00 */
[-C--:B-1----:R-:W-:Y:S02]  /*5190*/  IADD3 R22, P5, R33, R122.reuse, RZ ;  /* 0x0000007a21167210 */ /* 0x082fe40007fbe0ff */
[----:B0-----:R-:W-:-:S02]  /*51a0*/  IADD3 R16, P4, R34, R122, RZ ;  /* 0x0000007a22107210 */ /* 0x001fc40007f9e0ff */
[-C--:B------:R-:W-:Y:S02]  /*51b0*/  LEA.HI.X.SX32 R23, R109, R123.reuse, 0x1, P5 ;  /* 0x0000007b6d177211 */ /* 0x080fe400028f0eff */
[-C--:B------:R-:W-:Y:S02]  /*51c0*/  LEA.HI.X.SX32 R17, R33, R123.reuse, 0x1, P4 ;  /* 0x0000007b21117211 */ /* 0x080fe400020f0eff */
[-C--:B--2---:R-:W-:Y:S01]  /*51d0*/  IADD3 R18, P3, R35, R122.reuse, RZ ;  /* 0x0000007a23127210 */ /* 0x084fe20007f7e0ff */
[----:B------:R0:W-:Y:S03]  /*51e0*/  STL.64 [R1+0x348], R22 ;  /* 0x0003481601007387 */ /* 0x0001e60000100a00 */
[----:B------:R-:W-:Y:S01]  /*51f0*/  LEA.HI.X.SX32 R19, R34, R123, 0x1, P3 ;  /* 0x0000007b22137211 */ /* 0x000fe200018f0eff */
[----:B------:R1:W-:Y:S04]  /*5200*/  STL.64 [R1+0x338], R16 ;  /* 0x0003381001007387 */ /* 0x0003e80000100a00 */
[----:B------:R2:W-:Y:S01]  /*5210*/  STL.64 [R1+0x310], R18 ;  /* 0x0003101201007387 */ /* 0x0005e20000100a00 */
[----:B0-----:R-:W-:-:S02]  /*5220*/  IADD3 R22, P5, R36, R122, RZ ;  /* 0x0000007a24167210 */ /* 0x001fc40007fbe0ff */
[-C--:B-1----:R-:W-:Y:S02]  /*5230*/  IADD3 R16, P4, R37, R122.reuse, RZ ;  /* 0x0000007a25107210 */ /* 0x082fe40007f9e0ff */
[-C--:B------:R-:W-:Y:S02]  /*5240*/  LEA.HI.X.SX32 R23, R35, R123.reuse, 0x1, P5 ;  /* 0x0000007b23177211 */ /* 0x080fe400028f0eff */
[-C--:B------:R-:W-:Y:S02]  /*5250*/  LEA.HI.X.SX32 R17, R36, R123.reuse, 0x1, P4 ;  /* 0x0000007b24117211 */ /* 0x080fe400020f0eff */
[-C--:B--2---:R-:W-:Y:S01]  /*5260*/  IADD3 R18, P3, R110, R122.reuse, RZ ;  /* 0x0000007a6e127210 */ /* 0x084fe20007f7e0ff */
        /* <DEDUP_REMOVED lines=11> */
[----:B0-----:R-:W-:Y:S02]  /*5320*/  IADD3 R18, P3, R113, R122, RZ ;  /* 0x0000007a71127210 */ /* 0x001fe40007f7e0ff */
[-C--:B------:R-:W-:Y:S01]  /*5330*/  LEA.HI.X.SX32 R21, R117, R123.reuse, 0x1, P2 ;  /* 0x0000007b75157211 */ /* 0x080fe200010f0eff */
[----:B------:R0:W-:Y:S01]  /*5340*/  STL.64 [R1+0xc8], R22 ;  /* 0x0000c81601007387 */ /* 0x0001e20000100a00 */
[----:B------:R-:W-:-:S03]  /*5350*/  LEA.HI.X.SX32 R19, R40, R123, 0x1, P3 ;  /* 0x0000007b28137211 */ /* 0x000fc600018f0eff */
[----:B------:R2:W-:Y:S01]  /*5360*/  STL.64 [R1+0xc0], R20 ;  /* 0x0000c01401007387 */ /* 0x0005e20000100a00 */
[-C--:B-1----:R-:W-:Y:S02]  /*5370*/  IADD3 R16, P4, R39, R122.reuse, RZ ;  /* 0x0000007a27107210 */ /* 0x082fe40007f9e0ff */
[-C--:B0-----:R-:W-:Y:S02]  /*5380*/  IADD3 R22, P5, R40, R122.reuse, RZ ;  /* 0x0000007a28167210 */ /* 0x081fe40007fbe0ff */
        /* <DEDUP_REMOVED lines=11> */
[-C--:B--2---:R-:W-:Y:S02]  /*5440*/  IADD3 R18, P3, R120, R122.reuse, RZ ;  /* 0x0000007a78127210 */ /* 0x084fe40007f7e0ff */
[-C--:B------:R-:W-:Y:S02]  /*5450*/  LEA.HI.X.SX32 R23, R157, R123.reuse, 0x1, P5 ;  /* 0x0000007b9d177211 */ /* 0x080fe400028f0eff */
[-C--:B------:R-:W-:Y:S02]  /*5460*/  LEA.HI.X.SX32 R19, R158, R123.reuse, 0x1, P3 ;  /* 0x0000007b9e137211 */ /* 0x080fe400018f0eff */
[-C--:B0-----:R-:W-:Y:S01]  /*5470*/  IADD3 R20, P2, R121, R122.reuse, RZ ;  /* 0x0000007a79147210 */ /* 0x081fe20007f5e0ff */
[----:B------:R0:W-:Y:S03]  /*5480*/  STL.64 [R1+0x1e8], R22 ;  /* 0x0001e81601007387 */ /* 0x0001e60000100a00 */
[----:B------:R-:W-:Y:S01]  /*5490*/  LEA.HI.X.SX32 R21, R44, R123, 0x1, P2 ;  /* 0x0000007b2c157211 */ /* 0x000fe200010f0eff */
[----:B------:R1:W-:Y:S04]  /*54a0*/  STL.64 [R1+0xa8], R16 ;  /* 0x0000a81001007387 */ /* 0x0003e80000100a00 */
[----:B------:R2:W-:Y:S01]  /*54b0*/  STL.64 [R1+0xa0], R18 ;  /* 0x0000a01201007387 */ /* 0x0005e20000100a00 */
[----:B0-----:R-:W-:-:S02]  /*54c0*/  IADD3 R22, P5, R42, R122, RZ ;  /* 0x0000007a2a167210 */ /* 0x001fc40007fbe0ff */
[CC--:B-1----:R-:W-:Y:S02]  /*54d0*/  IADD3 R16, P4, R43.reuse, R122.reuse, RZ ;  /* 0x0000007a2b107210 */ /* 0x0c2fe40007f9e0ff */
[-C--:B------:R-:W-:Y:S02]  /*54e0*/  LEA.HI.X.SX32 R23, R160, R123.reuse, 0x1, P5 ;  /* 0x0000007ba0177211 */ /* 0x080fe400028f0eff */
[----:B--2---:R-:W-:Y:S02]  /*54f0*/  IADD3 R18, P3, R44, R122, RZ ;  /* 0x0000007a2c127210 */ /* 0x004fe40007f7e0ff */
[-C--:B------:R-:W-:Y:S01]  /*5500*/  LEA.HI.X.SX32 R17, R42, R123.reuse, 0x1, P4 ;  /* 0x0000007b2a117211 */ /* 0x080fe200020f0eff */
[----:B------:R0:W-:Y:S01]  /*5510*/  STL.64 [R1+0x308], R22 ;  /* 0x0003081601007387 */ /* 0x0001e20000100a00 */
[----:B------:R-:W-:-:S03]  /*5520*/  LEA.HI.X.SX32 R19, R43, R123, 0x1, P3 ;  /* 0x0000007b2b137211 */ /* 0x000fc600018f0eff */
        /* <DEDUP_REMOVED lines=38> */
[----:B-1----:R-:W-:-:S04]  /*5790*/  IADD3 R16, P4, R49, R122, RZ ;  /* 0x0000007a31107210 */ /* 0x002fc80007f9e0ff */
[-C--:B------:R-:W-:Y:S02]  /*57a0*/  LEA.HI.X.SX32 R17, R175, R123.reuse, 0x1, P4 ;  /* 0x0000007baf117211 */ /* 0x080fe400020f0eff */
[CC--:B0-----:R-:W-:Y:S02]  /*57b0*/  IADD3 R18, P3, R50.reuse, R122.reuse, RZ ;  /* 0x0000007a32127210 */ /* 0x0c1fe40007f7e0ff */
[----:B--2---:R-:W-:Y:S01]  /*57c0*/  IADD3 R22, P5, R51, R122, RZ ;  /* 0x0000007a33167210 */ /* 0x004fe20007fbe0ff */
[----:B------:R0:W-:Y:S01]  /*57d0*/  STL.64 [R1+0x330], R16 ;  /* 0x0003301001007387 */ /* 0x0001e20000100a00 */
[-C--:B------:R-:W-:Y:S02]  /*57e0*/  LEA.HI.X.SX32 R19, R49, R123.reuse, 0x1, P3 ;  /* 0x0000007b31137211 */ /* 0x080fe400018f0eff */
[----:B------:R-:W-:-:S03]  /*57f0*/  LEA.HI.X.SX32 R23, R50, R123, 0x1, P5 ;  /* 0x0000007b32177211 */ /* 0x000fc600028f0eff */
[----:B------:R1:W-:Y:S04]  /*5800*/  STL.64 [R1+0x300], R18 ;  /* 0x0003001201007387 */ /* 0x0003e80000100a00 */
[----:B------:R2:W-:Y:S01]  /*5810*/  STL.64 [R1+0x298], R22 ;  /* 0x0002981601007387 */ /* 0x0005e20000100a00 */
[----:B0-----:R-:W-:-:S04]  /*5820*/  IADD3 R16, P4, R52, R122, RZ ;  /* 0x0000007a34107210 */ /* 0x001fc80007f9e0ff */
[----:B------:R-:W-:Y:S02]  /*5830*/  LEA.HI.X.SX32 R17, R51, R123, 0x1, P4 ;  /* 0x0000007b33117211 */ /* 0x000fe400020f0eff */
[----:B-1----:R-:W-:-:S03]  /*5840*/  IADD3 R18, P3, R176, R122, RZ ;  /* 0x0000007ab0127210 */ /* 0x002fc60007f7e0ff */
[----:B------:R0:W-:Y:S01]  /*5850*/  STL.64 [R1+0x1c0], R16 ;  /* 0x0001c01001007387 */ /* 0x0001e20000100a00 */
[----:B--2---:R-:W-:Y:S02]  /*5860*/  IADD3 R22, P5, R177, R122, RZ ;  /* 0x0000007ab1167210 */ /* 0x004fe40007fbe0ff */
[-C--:B------:R-:W-:Y:S01]  /*5870*/  LEA.HI.X.SX32 R19, R180, R123.reuse, 0x1, P3 ;  /* 0x0000007bb4137211 */ /* 0x080fe200018f0eff */
[----:B------:R1:W-:Y:S01]  /*5880*/  STL.64 [R1+0x58], R20 ;  /* 0x0000581401007387 */ /* 0x0003e20000100a00 */
[----:B------:R-:W-:-:S03]  /*5890*/  LEA.HI.X.SX32 R23, R54, R123, 0x1, P5 ;  /* 0x0000007b36177211 */ /* 0x000fc600028f0eff */
[----:B------:R2:W-:Y:S01]  /*58a0*/  STL.64 [R1+0x50], R18 ;  /* 0x0000501201007387 */ /* 0x0005e20000100a00 */
[----:B0-----:R-:W-:-:S04]  /*58b0*/  IADD3 R16, P4, R54, R122, RZ ;  /* 0x0000007a36107210 */ /* 0x001fc80007f9e0ff */
[-C--:B------:R-:W-:Y:S02]  /*58c0*/  LEA.HI.X.SX32 R17, R181, R123.reuse, 0x1, P4 ;  /* 0x0000007bb5117211 */ /* 0x080fe400020f0eff */
[-C--:B-1----:R-:W-:Y:S02]  /*58d0*/  IADD3 R20, P2, R178, R122.reuse, RZ ;  /* 0x0000007ab2147210 */ /* 0x082fe40007f5e0ff */
[-C--:B--2---:R-:W-:Y:S01]  /*58e0*/  IADD3 R18, P3, R179, R122.reuse, RZ ;  /* 0x0000007ab3127210 */ /* 0x084fe20007f7e0ff */
[----:B------:R0:W-:Y:S01]  /*58f0*/  STL.64 [R1+0x1b8], R16 ;  /* 0x0001b81001007387 */ /* 0x0001e20000100a00 */
[-C--:B------:R-:W-:Y:S02]  /*5900*/  LEA.HI.X.SX32 R21, R183, R123.reuse, 0x1, P2 ;  /* 0x0000007bb7157211 */ /* 0x080fe400010f0eff */
        /* <DEDUP_REMOVED lines=16> */
[----:B------:R-:W-:Y:S02]  /*5a10*/  CS2R R56, SRZ ;  /* 0x0000000000387805 */ /* 0x000fe4000001ff00 */
[----:B--2---:R-:W-:Y:S02]  /*5a20*/  IADD3 R18, P3, R186, R122, RZ ;  /* 0x0000007aba127210 */ /* 0x004fe40007f7e0ff */
        /* <DEDUP_REMOVED lines=11> */
[----:B------:R-:W-:Y:S02]  /*5ae0*/  CS2R R60, SRZ ;  /* 0x00000000003c7805 */ /* 0x000fe4000001ff00 */
[-C--:B------:R-:W-:Y:S01]  /*5af0*/  LEA.HI.X.SX32 R17, R58, R123.reuse, 0x1, P4 ;  /* 0x0000007b3a117211 */ /* 0x080fe200020f0eff */
[----:B------:R0:W-:Y:S01]  /*5b00*/  STL.64 [R1+0x2f8], R22 ;  /* 0x0002f81601007387 */ /* 0x0001e20000100a00 */
[----:B------:R-:W-:-:S02]  /*5b10*/  LEA.HI.X.SX32 R19, R59, R123, 0x1, P3 ;  /* 0x0000007b3b137211 */ /* 0x000fc400018f0eff */
[----:B------:R-:W-:Y:S01]  /*5b20*/  CS2R R58, SRZ ;  /* 0x00000000003a7805 */ /* 0x000fe2000001ff00 */
[----:B------:R1:W-:Y:S04]  /*5b30*/  STL.64 [R1+0x288], R16 ;  /* 0x0002881001007387 */ /* 0x0003e80000100a00 */
[----:B------:R2:W-:Y:S01]  /*5b40*/  STL.64 [R1+0x1a0], R18 ;  /* 0x0001a01201007387 */ /* 0x0005e20000100a00 */
[----:B0-----:R-:W-:-:S03]  /*5b50*/  IADD3 R22, P5, R191, R122, RZ ;  /* 0x0000007abf167210 */ /* 0x001fc60007fbe0ff */
[----:B------:R0:W-:Y:S01]  /*5b60*/  STL.64 [R1+0x18], R20 ;  /* 0x0000181401007387 */ /* 0x0001e20000100a00 */
[-C--:B-1----:R-:W-:Y:S02]  /*5b70*/  IADD3 R16, P4, R193, R122.reuse, RZ ;  /* 0x0000007ac1107210 */ /* 0x082fe40007f9e0ff */
[-C--:B------:R-:W-:Y:S02]  /*5b80*/  LEA.HI.X.SX32 R23, R195, R123.reuse, 0x1, P5 ;  /* 0x0000007bc3177211 */ /* 0x080fe400028f0eff */
[C---:B--2---:R-:W-:Y:S02]  /*5b90*/  IADD3 R18, P3, R62.reuse, R122, RZ ;  /* 0x0000007a3e127210 */ /* 0x044fe40007f7e0ff */
[-C--:B------:R-:W-:Y:S02]  /*5ba0*/  LEA.HI.X.SX32 R17, R62, R123.reuse, 0x1, P4 ;  /* 0x0000007b3e117211 */ /* 0x080fe400020f0eff */
[----:B------:R-:W-:Y:S02]  /*5bb0*/  CS2R R62, SRZ ;  /* 0x00000000003e7805 */ /* 0x000fe4000001ff00 */
[----:B------:R-:W-:-:S02]  /*5bc0*/  LEA.HI.X.SX32 R19, R196, R123, 0x1, P3 ;  /* 0x0000007bc4137211 */ /* 0x000fc400018f0eff */
[-C--:B0-----:R-:W-:Y:S02]  /*5bd0*/  IADD3 R20, P2, R194, R122.reuse, RZ ;  /* 0x0000007ac2147210 */ /* 0x081fe40007f5e0ff */
[-C--:B------:R-:W-:Y:S01]  /*5be0*/  IADD3 R250, P5, R250, R122.reuse, RZ ;  /* 0x0000007afafa7210 */ /* 0x080fe20007fbe0ff */
[----:B------:R0:W-:Y:S01]  /*5bf0*/  STL.64 [R1+0x198], R18 ;  /* 0x0001981201007387 */ /* 0x0001e20000100a00 */
[-C--:B------:R-:W-:Y:S02]  /*5c00*/  LEA.HI.X.SX32 R21, R197, R123.reuse, 0x1, P2 ;  /* 0x0000007bc5157211 */ /* 0x080fe400010f0eff */
[-C--:B------:R-:W-:Y:S01]  /*5c10*/  LEA.HI.X.SX32 R251, R66, R123.reuse, 0x1, P5 ;  /* 0x0000007b42fb7211 */ /* 0x080fe200028f0eff */
[----:B------:R-:W-:Y:S01]  /*5c20*/  STL.64 [R1+0x10], R22 ;  /* 0x0000101601007387 */ /* 0x000fe20000100a00 */
[-C--:B------:R-:W-:Y:S02]  /*5c30*/  IADD3 R248, P2, R248, R122.reuse, RZ ;  /* 0x0000007af8f87210 */ /* 0x080fe40007f5e0ff */
[----:B------:R-:W-:Y:S01]  /*5c40*/  IADD3 R236, P5, R236, R122, RZ ;  /* 0x0000007aecec7210 */ /* 0x000fe20007fbe0ff */
[----:B------:R1:W-:Y:S01]  /*5c50*/  STL.64 [R1+0x8], R16 ;  /* 0x0000081001007387 */ /* 0x0003e20000100a00 */
[----:B------:R-:W-:-:S02]  /*5c60*/  LEA.HI.X.SX32 R249, R199, R123, 0x1, P2 ;  /* 0x0000007bc7f97211 */ /* 0x000fc400010f0eff */
[----:B------:R-:W-:Y:S01]  /*5c70*/  LEA.HI.X.SX32 R237, R3, R123, 0x1, P5 ;  /* 0x0000007b03ed7211 */ /* 0x000fe200028f0eff */
[----:B------:R-:W-:Y:S01]  /*5c80*/  STL.64 [R1], R20 ;  /* 0x0000001401007387 */ /* 0x000fe20000100a00 */
[----:B0-----:R-:W-:-:S04]  /*5c90*/  IADD3 R18, P3, R64, R122, RZ ;  /* 0x0000007a40127210 */ /* 0x001fc80007f7e0ff */
[-C--:B------:R-:W-:Y:S02]  /*5ca0*/  LEA.HI.X.SX32 R19, R198, R123.reuse, 0x1, P3 ;  /* 0x0000007bc6137211 */ /* 0x080fe400018f0eff */
[-C--:B------:R-:W-:Y:S02]  /*5cb0*/  IADD3 R244, P3, R244, R122.reuse, RZ ;  /* 0x0000007af4f47210 */ /* 0x080fe40007f7e0ff */
[----:B-1----:R-:W-:Y:S02]  /*5cc0*/  IADD3 R16, P4, R66, R122, RZ ;  /* 0x0000007a42107210 */ /* 0x002fe40007f9e0ff */
[-C--:B------:R-:W-:Y:S02]  /*5cd0*/  LEA.HI.X.SX32 R245, R67, R123.reuse, 0x1, P3 ;  /* 0x0000007b43f57211 */ /* 0x080fe400018f0eff */
[----:B------:R-:W-:Y:S02]  /*5ce0*/  LEA.HI.X.SX32 R17, R64, R123, 0x1, P4 ;  /* 0x0000007b40117211 */ /* 0x000fe400020f0eff */
[----:B------:R-:W-:-:S03]  /*5cf0*/  CS2R R64, SRZ ;  /* 0x0000000000407805 */ /* 0x000fc6000001ff00 */
[----:B------:R0:W-:Y:S04]  /*5d00*/  STL.64 [R1+0x190], R16 ;  /* 0x0001901001007387 */ /* 0x0001e80000100a00 */
[----:B------:R1:W-:Y:S01]  /*5d10*/  STL.64 [R1+0x280], R18 ;  /* 0x0002801201007387 */ /* 0x0003e20000100a00 */
[----:B0-----:R-:W-:Y:S02]  /*5d20*/  IADD3 R16, P4, R67, R122, RZ ;  /* 0x0000007a43107210 */ /* 0x001fe40007f9e0ff */
[----:B------:R-:W-:Y:S02]  /*5d30*/  CS2R R66, SRZ ;  /* 0x0000000000427805 */ /* 0x000fe4000001ff00 */
[----:B------:R-:W-:-:S05]  /*5d40*/  LEA.HI.X.SX32 R17, R200, R123, 0x1, P4 ;  /* 0x0000007bc8117211 */ /* 0x000fca00020f0eff */
[----:B------:R1:W-:Y:S04]  /*5d50*/  STL.64 [R1+0x188], R16 ;  /* 0x0001881001007387 */ /* 0x0003e80000100a00 */
.L_x_9:
[----:B-1----:R-:W2:Y:S04]  /*5d60*/  LDL.64 R18, [R1+0x330] ;  /* 0x0003300001127983 */ /* 0x002ea80000100a00 */
[----:B------:R-:W3:Y:S04]  /*5d70*/  LDL.64 R30, [R1+0x340] ;  /* 0x00034000011e7983 */ /* 0x000ee80000100a00 */
[----:B------:R-:W4:Y:S04]  /*5d80*/  LDL.64 R32, [R1+0x300] ;  /* 0x0003000001207983 */ /* 0x000f280000100a00 */
[----:B------:R-:W5:Y:S04]  /*5d90*/  LDL.64 R20, [R1+0x338] ;  /* 0x0003380001147983 */ /* 0x000f680000100a00 */
[----:B------:R-:W4:Y:S04]  /*5da0*/  LDL.64 R28, [R1+0x308] ;  /* 0x00030800011c7983 */ /* 0x000f280000100a00 */
[----:B------:R-:W4:Y:S04]  /*5db0*/  LDL.64 R22, [R1+0x348] ;  /* 0x0003480001167983 */ /* 0x000f280000100a00 */
[----:B------:R-:W4:Y:S04]  /*5dc0*/  LDL.64 R2, [R1+0x328] ;  /* 0x0003280001027983 */ /* 0x000f280000100a00 */
[----:B------:R-:W4:Y:S04]  /*5dd0*/  LDL.64 R46, [R1+0x320] ;  /* 0x00032000012e7983 */ /* 0x000f280000100a00 */
[----:B------:R-:W4:Y:S04]  /*5de0*/  LDL.64 R48, [R1+0x318] ;  /* 0x0003180001307983 */ /* 0x000f280000100a00 */
[----:B------:R-:W4:Y:S04]  /*5df0*/  LDL.64 R42, [R1+0x310] ;  /* 0x00031000012a7983 */ /* 0x000f280000100a00 */
[----:B------:R-:W4:Y:S01]  /*5e00*/  LDL.64 R16, [R1+0x350] ;  /* 0x0003500001107983 */ /* 0x000f220000100a00 */
[C---:B------:R-:W-:Y:S01]  /*5e10*/  IMAD.WIDE R34, R9.reuse, 0x2, R122 ;  /* 0x0000000209227825 */ /* 0x040fe200078e027a */
[----:B------:R-:W0:Y:S02]  /*5e20*/  LDC R148, c[0x0][0x254] ;  /* 0x00009500ff947b82 */ /* 0x000e240000000800 */
[----:B------:R-:W4:Y:S04]  /*5e30*/  LDL.64 R36, [R1+0x2d8] ;  /* 0x0002d80001247983 */ /* 0x000f280000100a00 */
        /* <DEDUP_REMOVED lines=32> */
[----:B------:R-:W4:Y:S04]  /*6040*/  LDG.E.U16 R34, desc[UR10][R34.64] ;  /* 0x0000000a22227981 */ /* 0x000f28000c1e1500 */
        /* <DEDUP_REMOVED lines=12> */
[----:B------:R-:W4:Y:S01]  /*6110*/  LDL.64 R214, [R1+0x20] ;  /* 0x0000200001d67983 */ /* 0x000f220000100a00 */
[----:B--2---:R-:W-:-:S04]  /*6120*/  IMAD.WIDE R18, R9, 0x2, R18 ;  /* 0x0000000209127825 */ /* 0x004fc800078e0212 */
[C---:B---3--:R-:W-:Y:S02]  /*6130*/  IMAD.WIDE R92, R9.reuse, 0x2, R30 ;  /* 0x00000002095c7825 */ /* 0x048fe400078e021e */
[----:B------:R4:W2:Y:S04]  /*6140*/  LDG.E.U16 R31, desc[UR10][R18.64] ;  /* 0x0000000a121f7981 */ /* 0x0008a8000c1e1500 */
[----:B------:R-:W3:Y:S01]  /*6150*/  LDG.E.U16 R92, desc[UR10][R92.64] ;  /* 0x0000000a5c5c7981 */ /* 0x000ee2000c1e1500 */
[----:B-----5:R-:W-:-:S04]  /*6160*/  IMAD.WIDE R20, R9, 0x2, R20 ;  /* 0x0000000209147825 */ /* 0x020fc800078e0214 */
[C---:B----4-:R-:W-:Y:S01]  /*6170*/  IMAD.WIDE R18, R9.reuse, 0x2, R32 ;  /* 0x0000000209127825 */ /* 0x050fe200078e0220 */
[----:B------:R1:W4:Y:S04]  /*6180*/  LDG.E.U16 R45, desc[UR10][R20.64] ;  /* 0x0000000a142d7981 */ /* 0x000328000c1e1500 */
[----:B------:R5:W2:Y:S01]  /*6190*/  LDG.E.U16 R44, desc[UR10][R18.64] ;  /* 0x0000000a122c7981 */ /* 0x000aa2000c1e1500 */
[----:B-1----:R-:W-:-:S03]  /*61a0*/  IMAD.WIDE R20, R9, 0x2, R28 ;  /* 0x0000000209147825 */ /* 0x002fc600078e021c */
[----:B------:R-:W3:Y:S01]  /*61b0*/  LDL.64 R28, [R1+0x2b0] ;  /* 0x0002b000011c7983 */ /* 0x000ee20000100a00 */
[----:B------:R-:W-:-:S03]  /*61c0*/  IMAD.WIDE R22, R9, 0x2, R22 ;  /* 0x0000000209167825 */ /* 0x000fc600078e0216 */
[----:B------:R-:W4:Y:S01]  /*61d0*/  LDG.E.U16 R91, desc[UR10][R20.64] ;  /* 0x0000000a145b7981 */ /* 0x000f22000c1e1500 */
[----:B------:R-:W-:-:S03]  /*61e0*/  IMAD.WIDE R2, R9, 0x2, R2 ;  /* 0x0000000209027825 */ /* 0x000fc600078e0202 */
[----:B------:R1:W2:Y:S04]  /*61f0*/  LDG.E.U16 R111, desc[UR10][R22.64] ;  /* 0x0000000a166f7981 */ /* 0x0002a8000c1e1500 */
[----:B------:R0:W4:Y:S01]  /*6200*/  LDG.E.U16 R93, desc[UR10][R2.64] ;  /* 0x0000000a025d7981 */ /* 0x000122000c1e1500 */
[----:B-----5:R-:W-:-:S03]  /*6210*/  IMAD.WIDE R18, R9, 0x2, R36 ;  /* 0x0000000209127825 */ /* 0x020fc600078e0224 */
[----:B------:R-:W5:Y:S01]  /*6220*/  LDL.64 R36, [R1+0x280] ;  /* 0x0002800001247983 */ /* 0x000f620000100a00 */
[----:B-1----:R-:W-:-:S03]  /*6230*/  IMAD.WIDE R22, R9, 0x2, R48 ;  /* 0x0000000209167825 */ /* 0x002fc600078e0230 */
[----:B------:R-:W2:Y:S01]  /*6240*/  LDL.64 R48, [R1+0x288] ;  /* 0x0002880001307983 */ /* 0x000ea20000100a00 */
[----:B0-----:R-:W-:-:S03]  /*6250*/  IMAD.WIDE R2, R9, 0x2, R46 ;  /* 0x0000000209027825 */ /* 0x001fc600078e022e */
[----:B------:R-:W4:Y:S01]  /*6260*/  LDL.64 R46, [R1+0x2c0] ;  /* 0x0002c000012e7983 */ /* 0x000f220000100a00 */
[----:B------:R-:W-:-:S03]  /*6270*/  IMAD.WIDE R106, R9, 0x2, R42 ;  /* 0x00000002096a7825 */ /* 0x000fc600078e022a */
[----:B------:R-:W2:Y:S04]  /*6280*/  LDL.64 R42, [R1+0x2b8] ;  /* 0x0002b800012a7983 */ /* 0x000ea80000100a00 */
[----:B------:R0:W2:Y:S01]  /*6290*/  LDG.E.U16 R33, desc[UR10][R22.64] ;  /* 0x0000000a16217981 */ /* 0x0000a2000c1e1500 */
[----:B------:R-:W-:-:S03]  /*62a0*/  IMAD.WIDE R20, R9, 0x2, R38 ;  /* 0x0000000209147825 */ /* 0x000fc600078e0226 */
[----:B------:R-:W2:Y:S01]  /*62b0*/  LDL.64 R38, [R1+0x278] ;  /* 0x0002780001267983 */ /* 0x000ea20000100a00 */
[----:B------:R-:W-:-:S03]  /*62c0*/  IMAD.WIDE R26, R9, 0x2, R26 ;  /* 0x00000002091a7825 */ /* 0x000fc600078e021a */
[----:B------:R-:W2:Y:S01]  /*62d0*/  LDG.E.U16 R4, desc[UR10][R20.64] ;  /* 0x0000000a14047981 */ /* 0x000ea2000c1e1500 */
[----:B0-----:R-:W-:-:S03]  /*62e0*/  IMAD.WIDE R22, R9, 0x2, R40 ;  /* 0x0000000209167825 */ /* 0x001fc600078e0228 */
[----:B------:R-:W2:Y:S04]  /*62f0*/  LDL.64 R40, [R1+0x290] ;  /* 0x0002900001287983 */ /* 0x000ea80000100a00 */
[----:B------:R0:W2:Y:S04]  /*6300*/  LDG.E.U16 R32, desc[UR10][R22.64] ;  /* 0x0000000a16207981 */ /* 0x0000a8000c1e1500 */
[----:B------:R1:W2:Y:S01]  /*6310*/  LDG.E.U16 R30, desc[UR10][R26.64] ;  /* 0x0000000a1a1e7981 */ /* 0x0002a2000c1e1500 */
[----:B------:R-:W-:-:S03]  /*6320*/  IMAD.WIDE R24, R9, 0x2, R24 ;  /* 0x0000000209187825 */ /* 0x000fc600078e0218 */
[----:B------:R-:W2:Y:S01]  /*6330*/  LDG.E.U16 R105, desc[UR10][R18.64] ;  /* 0x0000000a12697981 */ /* 0x000ea2000c1e1500 */
[----:B0-----:R-:W-:-:S03]  /*6340*/  IMAD.WIDE R22, R9, 0x2, R54 ;  /* 0x0000000209167825 */ /* 0x001fc600078e0236 */
[----:B------:R-:W2:Y:S01]  /*6350*/  LDL.64 R54, [R1+0x268] ;  /* 0x0002680001367983 */ /* 0x000ea20000100a00 */
[----:B-1----:R-:W-:-:S03]  /*6360*/  IMAD.WIDE R26, R9, 0x2, R50 ;  /* 0x00000002091a7825 */ /* 0x002fc600078e0232 */
[----:B------:R-:W2:Y:S04]  /*6370*/  LDL.64 R50, [R1+0x240] ;  /* 0x0002400001327983 */ /* 0x000ea80000100a00 */
[----:B------:R-:W2:Y:S04]  /*6380*/  LDG.E.U16 R99, desc[UR10][R24.64] ;  /* 0x0000000a18637981 */ /* 0x000ea8000c1e1500 */
[----:B------:R-:W2:Y:S04]  /*6390*/  LDG.E.U16 R0, desc[UR10][R26.64] ;  /* 0x0000000a1a007981 */ /* 0x000ea8000c1e1500 */
[----:B------:R-:W2:Y:S01]  /*63a0*/  LDG.E.U16 R106, desc[UR10][R106.64] ;  /* 0x0000000a6a6a7981 */ /* 0x000ea2000c1e1500 */
[----:B---3--:R-:W-:-:S03]  /*63b0*/  IMAD.WIDE R96, R9, 0x2, R28 ;  /* 0x0000000209607825 */ /* 0x008fc600078e021c */
[----:B------:R-:W3:Y:S01]  /*63c0*/  LDG.E.U16 R3, desc[UR10][R2.64] ;  /* 0x0000000a02037981 */ /* 0x000ee2000c1e1500 */
[----:B-----5:R-:W-:-:S03]  /*63d0*/  IMAD.WIDE R36, R9, 0x2, R36 ;  /* 0x0000000209247825 */ /* 0x020fc600078e0224 */
[----:B------:R-:W5:Y:S04]  /*63e0*/  LDG.E.U16 R96, desc[UR10][R96.64] ;  /* 0x0000000a60607981 */ /* 0x000f68000c1e1500 */
[----:B------:R0:W3:Y:S02]  /*63f0*/  LDG.E.U16 R28, desc[UR10][R36.64] ;  /* 0x0000000a241c7981 */ /* 0x0000e4000c1e1500 */
[C---:B0-----:R-:W-:Y:S02]  /*6400*/  IMAD.WIDE R36, R9.reuse, 0x2, R112 ;  /* 0x0000000209247825 */ /* 0x041fe400078e0270 */
[----:B------:R-:W5:Y:S02]  /*6410*/  LDL.64 R112, [R1+0x1f8] ;  /* 0x0001f80001707983 */ /* 0x000f640000100a00 */
[----:B----4-:R-:W-:-:S02]  /*6420*/  IMAD.WIDE R20, R9, 0x2, R46 ;  /* 0x0000000209147825 */ /* 0x010fc400078e022e */
[----:B------:R-:W4:Y:S02]  /*6430*/  LDL.64 R46, [R1+0x260] ;  /* 0x00026000012e7983 */ /* 0x000f240000100a00 */
[C---:B------:R-:W-:Y:S02]  /*6440*/  IMAD.WIDE R24, R9.reuse, 0x2, R94 ;  /* 0x0000000209187825 */ /* 0x040fe400078e025e */
[----:B------:R-:W3:Y:S02]  /*6450*/  LDG.E.U16 R29, desc[UR10][R20.64] ;  /* 0x0000000a141d7981 */ /* 0x000ee4000c1e1500 */
[C---:B--2---:R-:W-:Y:S02]  /*6460*/  IMAD.WIDE R18, R9.reuse, 0x2, R42 ;  /* 0x0000000209127825 */ /* 0x044fe400078e022a */
[----:B------:R0:W2:Y:S02]  /*6470*/  LDG.E.U16 R43, desc[UR10][R22.64] ;  /* 0x0000000a162b7981 */ /* 0x0000a4000c1e1500 */
[----:B------:R-:W-:-:S02]  /*6480*/  IMAD.WIDE R94, R9, 0x2, R52 ;  /* 0x00000002095e7825 */ /* 0x000fc400078e0234 */
[----:B------:R-:W3:Y:S02]  /*6490*/  LDL.64 R52, [R1+0x248] ;  /* 0x0002480001347983 */ /* 0x000ee40000100a00 */
[C---:B------:R-:W-:Y:S02]  /*64a0*/  IMAD.WIDE R26, R9.reuse, 0x2, R38 ;  /* 0x00000002091a7825 */ /* 0x040fe400078e0226 */
[----:B------:R1:W2:Y:S02]  /*64b0*/  LDG.E.U16 R90, desc[UR10][R24.64] ;  /* 0x0000000a185a7981 */ /* 0x0002a4000c1e1500 */
[C---:B0-----:R-:W-:Y:S02]  /*64c0*/  IMAD.WIDE R22, R9.reuse, 0x2, R40 ;  /* 0x0000000209167825 */ /* 0x041fe400078e0228 */
[----:B------:R-:W2:Y:S04]  /*64d0*/  LDL.64 R40, [R1+0x238] ;  /* 0x0002380001287983 */ /* 0x000ea80000100a00 */
[----:B------:R-:W2:Y:S01]  /*64e0*/  LDL.64 R38, [R1+0x228] ;  /* 0x0002280001267983 */ /* 0x000ea20000100a00 */
[----:B-1----:R-:W-:-:S03]  /*64f0*/  IMAD.WIDE R24, R9, 0x2, R88 ;  /* 0x0000000209187825 */ /* 0x002fc600078e0258 */
[----:B------:R0:W2:Y:S04]  /*6500*/  LDG.E.U16 R89, desc[UR10][R22.64] ;  /* 0x0000000a16597981 */ /* 0x0000a8000c1e1500 */
[----:B------:R1:W2:Y:S04]  /*6510*/  LDG.E.U16 R88, desc[UR10][R36.64] ;  /* 0x0000000a24587981 */ /* 0x0002a8000c1e1500 */
[----:B------:R-:W2:Y:S01]  /*6520*/  LDG.E.U16 R94, desc[UR10][R94.64] ;  /* 0x0000000a5e5e7981 */ /* 0x000ea2000c1e1500 */
[----:B0-----:R-:W-:-:S03]  /*6530*/  IMAD.WIDE R22, R9, 0x2, R54 ;  /* 0x0000000209167825 */ /* 0x001fc600078e0236 */
[----:B------:R-:W2:Y:S04]  /*6540*/  LDL.64 R54, [R1+0x210] ;  /* 0x0002100001367983 */ /* 0x000ea80000100a00 */
[----:B------:R0:W2:Y:S01]  /*6550*/  LDG.E.U16 R119, desc[UR10][R22.64] ;  /* 0x0000000a16777981 */ /* 0x0000a2000c1e1500 */
[----:B-1----:R-:W-:-:S03]  /*6560*/  IMAD.WIDE R36, R9, 0x2, R114 ;  /* 0x0000000209247825 */ /* 0x002fc600078e0272 */
[----:B------:R1:W2:Y:S04]  /*6570*/  LDG.E.U16 R104, desc[UR10][R24.64] ;  /* 0x0000000a18687981 */ /* 0x0002a8000c1e1500 */
[----:B------:R1:W2:Y:S01]  /*6580*/  LDG.E.U16 R95, desc[UR10][R26.64] ;  /* 0x0000000a1a5f7981 */ /* 0x0002a2000c1e1500 */
[----:B0-----:R-:W-:-:S03]  /*6590*/  IMAD.WIDE R22, R9, 0x2, R50 ;  /* 0x0000000209167825 */ /* 0x001fc600078e0232 */
[----:B------:R-:W2:Y:S01]  /*65a0*/  LDL.64 R50, [R1+0x1d8] ;  /* 0x0001d80001327983 */ /* 0x000ea20000100a00 */
[----:B-1----:R-:W-:-:S03]  /*65b0*/  IMAD.WIDE R24, R9, 0x2, R102 ;  /* 0x0000000209187825 */ /* 0x002fc600078e0266 */
[----:B------:R-:W2:Y:S01]  /*65c0*/  LDL.64 R114, [R1+0x1a8] ;  /* 0x0001a80001727983 */ /* 0x000ea20000100a00 */
[----:B------:R-:W-:-:S03]  /*65d0*/  IMAD.WIDE R26, R9, 0x2, R100 ;  /* 0x00000002091a7825 */ /* 0x000fc600078e0264 */
[----:B------:R-:W2:Y:S04]  /*65e0*/  LDL.64 R100, [R1+0x1e0] ;  /* 0x0001e00001647983 */ /* 0x000ea80000100a00 */
[----:B------:R5:W2:Y:S01]  /*65f0*/  LDG.E.U16 R102, desc[UR10][R36.64] ;  /* 0x0000000a24667981 */ /* 0x000aa2000c1e1500 */
[----:B------:R-:W-:-:S03]  /*6600*/  IMAD.WIDE R20, R9, 0x2, R48 ;  /* 0x0000000209147825 */ /* 0x000fc600078e0230 */
[----:B------:R-:W2:Y:S04]  /*6610*/  LDG.E.U16 R18, desc[UR10][R18.64] ;  /* 0x0000000a12127981 */ /* 0x000ea8000c1e1500 */
[----:B------:R4:W2:Y:S04]  /*6620*/  LDG.E.U16 R42, desc[UR10][R20.64] ;  /* 0x0000000a142a7981 */ /* 0x0008a8000c1e1500 */
[----:B------:R-:W2:Y:S01]  /*6630*/  LDL.64 R48, [R1+0x230] ;  /* 0x0002300001307983 */ /* 0x000ea20000100a00 */
[----:B------:R-:W-:-:S03]  /*6640*/  IMAD.WIDE R16, R9, 0x2, R16 ;  /* 0x0000000209107825 */ /* 0x000fc600078e0210 */
[----:B------:R-:W2:Y:S04]  /*6650*/  LDG.E.U16 R23, desc[UR10][R22.64] ;  /* 0x0000000a16177981 */ /* 0x000ea8000c1e1500 */
[----:B------:R-:W2:Y:S01]  /*6660*/  LDG.E.U16 R16, desc[UR10][R16.64] ;  /* 0x0000000a10107981 */ /* 0x000ea2000c1e1500 */
[----:B-----5:R-:W-:-:S03]  /*6670*/  IMAD.WIDE R36, R9, 0x2, R112 ;  /* 0x0000000209247825 */ /* 0x020fc600078e0270 */
[----:B------:R-:W5:Y:S01]  /*6680*/  LDL.64 R112, [R1+0x1a0] ;  /* 0x0001a00001707983 */ /* 0x000f620000100a00 */
[----:B----4-:R-:W-:-:S03]  /*6690*/  IMAD.WIDE R20, R9, 0x2, R46 ;  /* 0x0000000209147825 */ /* 0x010fc600078e022e */
[----:B------:R3:W4:Y:S04]  /*66a0*/  LDG.E.U16 R47, desc[UR10][R24.64] ;  /* 0x0000000a182f7981 */ /* 0x000728000c1e1500 */
[----:B------:R2:W4:Y:S04]  /*66b0*/  LDG.E.U16 R103, desc[UR10][R20.64] ;  /* 0x0000000a14677981 */ /* 0x000528000c1e1500 */
[----:B------:R-:W4:Y:S01]  /*66c0*/  LDG.E.U16 R110, desc[UR10][R36.64] ;  /* 0x0000000a246e7981 */ /* 0x000f22000c1e1500 */
[----:B---3--:R-:W-:-:S03]  /*66d0*/  IMAD.WIDE R24, R9, 0x2, R52 ;  /* 0x0000000209187825 */ /* 0x008fc600078e0234 */
[----:B------:R-:W3:Y:S01]  /*66e0*/  LDL.64 R52, [R1+0x1f0] ;  /* 0x0001f00001347983 */ /* 0x000ee20000100a00 */
[----:B--2---:R-:W-:-:S03]  /*66f0*/  IMAD.WIDE R20, R9, 0x2, R40 ;  /* 0x0000000209147825 */ /* 0x004fc600078e0228 */
[----:B------:R-:W2:Y:S01]  /*6700*/  LDG.E.U16 R41, desc[UR10][R26.64] ;  /* 0x0000000a1a297981 */ /* 0x000ea2000c1e1500 */
[----:B------:R-:W-:-:S03]  /*6710*/  IMAD.WIDE R38, R9, 0x2, R38 ;  /* 0x0000000209267825 */ /* 0x000fc600078e0226 */
[----:B------:R0:W4:Y:S04]  /*6720*/  LDG.E.U16 R107, desc[UR10][R20.64] ;  /* 0x0000000a146b7981 */ /* 0x000128000c1e1500 */
[----:B------:R-:W2:Y:S04]  /*6730*/  LDG.E.U16 R118, desc[UR10][R38.64] ;  /* 0x0000000a26767981 */ /* 0x000ea8000c1e1500 */
[----:B------:R1:W2:Y:S01]  /*6740*/  LDG.E.U16 R27, desc[UR10][R24.64] ;  /* 0x0000000a181b7981 */ /* 0x0002a2000c1e1500 */
[----:B0-----:R-:W-:-:S04]  /*6750*/  IMAD.WIDE R20, R9, 0x2, R54 ;  /* 0x0000000209147825 */ /* 0x001fc800078e0236 */
[C---:B-1----:R-:W-:Y:S01]  /*6760*/  IMAD.WIDE R24, R9.reuse, 0x2, R108 ;  /* 0x0000000209187825 */ /* 0x042fe200078e026c */
[----:B------:R0:W2:Y:S03]  /*6770*/  LDG.E.U16 R40, desc[UR10][R20.64] ;  /* 0x0000000a14287981 */ /* 0x0000a6000c1e1500 */
[C---:B------:R-:W-:Y:S01]  /*6780*/  IMAD.WIDE R38, R9.reuse, 0x2, R156 ;  /* 0x0000000209267825 */ /* 0x040fe200078e029c */
[----:B------:R1:W2:Y:S04]  /*6790*/  LDG.E.U16 R55, desc[UR10][R24.64] ;  /* 0x0000000a18377981 */ /* 0x0002a8000c1e1500 */
[----:B------:R-:W4:Y:S01]  /*67a0*/  LDL.64 R156, [R1+0x190] ;  /* 0x00019000019c7983 */ /* 0x000f220000100a00 */
[----:B0-----:R-:W-:-:S03]  /*67b0*/  IMAD.WIDE R20, R9, 0x2, R120 ;  /* 0x0000000209147825 */ /* 0x001fc600078e0278 */
[----:B------:R-:W2:Y:S01]  /*67c0*/  LDL.64 R120, [R1+0x188] ;  /* 0x0001880001787983 */ /* 0x000ea20000100a00 */
[----:B-1----:R-:W-:-:S03]  /*67d0*/  IMAD.WIDE R24, R9, 0x2, R116 ;  /* 0x0000000209187825 */ /* 0x002fc600078e0274 */
[----:B------:R-:W2:Y:S01]  /*67e0*/  LDG.E.U16 R26, desc[UR10][R38.64] ;  /* 0x0000000a261a7981 */ /* 0x000ea2000c1e1500 */
[----:B------:R-:W-:-:S03]  /*67f0*/  IMAD.WIDE R50, R9, 0x2, R50 ;  /* 0x0000000209327825 */ /* 0x000fc600078e0232 */
[----:B------:R0:W2:Y:S01]  /*6800*/  LDG.E.U16 R117, desc[UR10][R24.64] ;  /* 0x0000000a18757981 */ /* 0x0000a2000c1e1500 */
[----:B------:R-:W-:-:S03]  /*6810*/  IMAD.WIDE R36, R9, 0x2, R160 ;  /* 0x0000000209247825 */ /* 0x000fc600078e02a0 */
[----:B------:R1:W2:Y:S04]  /*6820*/  LDG.E.U16 R54, desc[UR10][R50.64] ;  /* 0x0000000a32367981 */ /* 0x0002a8000c1e1500 */
[----:B------:R1:W2:Y:S01]  /*6830*/  LDG.E.U16 R19, desc[UR10][R36.64] ;  /* 0x0000000a24137981 */ /* 0x0002a2000c1e1500 */
[----:B0-----:R-:W-:-:S03]  /*6840*/  IMAD.WIDE R24, R9, 0x2, R164 ;  /* 0x0000000209187825 */ /* 0x001fc600078e02a4 */
[----:B------:R-:W2:Y:S01]  /*6850*/  LDL.64 R164, [R1+0x150] ;  /* 0x0001500001a47983 */ /* 0x000ea20000100a00 */
[----:B-1----:R-:W-:-:S03]  /*6860*/  IMAD.WIDE R50, R9, 0x2, R168 ;  /* 0x0000000209327825 */ /* 0x002fc600078e02a8 */
[----:B------:R-:W2:Y:S01]  /*6870*/  LDL.64 R168, [R1+0x148] ;  /* 0x0001480001a87983 */ /* 0x000ea20000100a00 */
[----:B------:R-:W-:-:S03]  /*6880*/  IMAD.WIDE R36, R9, 0x2, R158 ;  /* 0x0000000209247825 */ /* 0x000fc600078e029e */
[----:B------:R-:W2:Y:S01]  /*6890*/  LDL.64 R158, [R1+0x160] ;  /* 0x00016000019e7983 */ /* 0x000ea20000100a00 */
[----:B------:R-:W-:-:S03]  /*68a0*/  IMAD.WIDE R38, R9, 0x2, R162 ;  /* 0x0000000209267825 */ /* 0x000fc600078e02a2 */
[----:B------:R-:W2:Y:S01]  /*68b0*/  LDL.64 R162, [R1+0x170] ;  /* 0x0001700001a27983 */ /* 0x000ea20000100a00 */
[----:B------:R-:W-:-:S03]  /*68c0*/  IMAD.WIDE R114, R9, 0x2, R114 ;  /* 0x0000000209727825 */ /* 0x000fc600078e0272 */
[----:B------:R-:W2:Y:S01]  /*68d0*/  LDG.E.U16 R39, desc[UR10][R38.64] ;  /* 0x0000000a26277981 */ /* 0x000ea2000c1e1500 */
[----:B------:R-:W-:-:S03]  /*68e0*/  IMAD.WIDE R100, R9, 0x2, R100 ;  /* 0x0000000209647825 */ /* 0x000fc600078e0264 */
[----:B------:R0:W2:Y:S04]  /*68f0*/  LDG.E.U16 R116, desc[UR10][R114.64] ;  /* 0x0000000a72747981 */ /* 0x0000a8000c1e1500 */
[----:B------:R-:W2:Y:S04]  /*6900*/  LDG.E.U16 R101, desc[UR10][R100.64] ;  /* 0x0000000a64657981 */ /* 0x000ea8000c1e1500 */
[----:B------:R-:W2:Y:S01]  /*6910*/  LDG.E.U16 R25, desc[UR10][R24.64] ;  /* 0x0000000a18197981 */ /* 0x000ea2000c1e1500 */
[----:B0-----:R-:W-:-:S03]  /*6920*/  IMAD.WIDE R114, R9, 0x2, R174 ;  /* 0x0000000209727825 */ /* 0x001fc600078e02ae */
[----:B------:R-:W2:Y:S04]  /*6930*/  LDL.64 R174, [R1+0x100] ;  /* 0x0001000001ae7983 */ /* 0x000ea80000100a00 */
[----:B------:R-:W2:Y:S04]  /*6940*/  LDL.64 R160, [R1+0x168] ;  /* 0x0001680001a07983 */ /* 0x000ea80000100a00 */
[----:B------:R-:W2:Y:S01]  /*6950*/  LDL.64 R108, [R1+0x1b8] ;  /* 0x0001b800016c7983 */ /* 0x000ea20000100a00 */
[----:B------:R-:W-:-:S03]  /*6960*/  IMAD.WIDE R48, R9, 0x2, R48 ;  /* 0x0000000209307825 */ /* 0x000fc600078e0230 */
[----:B------:R-:W2:Y:S04]  /*6970*/  LDG.E.U16 R114, desc[UR10][R114.64] ;  /* 0x0000000a72727981 */ /* 0x000ea8000c1e1500 */
[----:B------:R-:W2:Y:S01]  /*6980*/  LDG.E.U16 R48, desc[UR10][R48.64] ;  /* 0x0000000a30307981 */ /* 0x000ea2000c1e1500 */
[C-C-:B------:R-:W-:Y:S01]  /*6990*/  IMAD R128, R148.reuse, 0x10, R122.reuse ;  /* 0x0000001094807824 */ /* 0x140fe200078e027a */
[C---:B------:R-:W-:Y:S02]  /*69a0*/  LEA R130, R148.reuse, R122, 0x5 ;  /* 0x0000007a94827211 */ /* 0x040fe400078e28ff */
[----:B------:R-:W2:Y:S01]  /*69b0*/  LDG.E.U16 R37, desc[UR10][R36.64] ;  /* 0x0000000a24257981 */ /* 0x000ea2000c1e1500 */
[C-C-:B------:R-:W-:Y:S02]  /*69c0*/  IMAD R134, R148.reuse, 0x80, R122.reuse ;  /* 0x0000008094867824 */ /* 0x140fe400078e027a */
[----:B------:R-:W-:Y:S01]  /*69d0*/  IMAD R132, R148, 0x40, R122 ;  /* 0x0000004094847824 */ /* 0x000fe200078e027a */
[----:B------:R-:W2:Y:S01]  /*69e0*/  LDG.E.U16 R20, desc[UR10][R20.64] ;  /* 0x0000000a14147981 */ /* 0x000ea2000c1e1500 */
[----:B-----5:R-:W-:-:S05]  /*69f0*/  IMAD.WIDE R112, R9, 0x2, R112 ;  /* 0x0000000209707825 */ /* 0x020fca00078e0270 */
[----:B------:R0:W5:Y:S02]  /*6a00*/  LDG.E.U16 R100, desc[UR10][R112.64] ;  /* 0x0000000a70647981 */ /* 0x000164000c1e1500 */
[C---:B0-----:R-:W-:Y:S02]  /*6a10*/  IMAD.WIDE R112, R9.reuse, 0x2, R172 ;  /* 0x0000000209707825 */ /* 0x041fe400078e02ac */
[----:B------:R-:W5:Y:S04]  /*6a20*/  LDL.64 R172, [R1+0xf0] ;  /* 0x0000f00001ac7983 */ /* 0x000f680000100a00 */
[----:B------:R-:W5:Y:S01]  /*6a30*/  LDG.E.U16 R98, desc[UR10][R112.64] ;  /* 0x0000000a70627981 */ /* 0x000f62000c1e1500 */
[----:B---3--:R-:W-:-:S06]  /*6a40*/  IMAD.WIDE R52, R9, 0x2, R52 ;  /* 0x0000000209347825 */ /* 0x008fcc00078e0234 */
[----:B------:R-:W3:Y:S04]  /*6a50*/  LDG.E.U16 R52, desc[UR10][R52.64] ;  /* 0x0000000a34347981 */ /* 0x000ee8000c1e1500 */
[----:B------:R-:W3:Y:S01]  /*6a60*/  LDG.E.U16 R53, desc[UR10][R50.64] ;  /* 0x0000000a32357981 */ /* 0x000ee2000c1e1500 */
[----:B----4-:R-:W-:-:S04]  /*6a70*/  IMAD.WIDE R156, R9, 0x2, R156 ;  /* 0x00000002099c7825 */ /* 0x010fc800078e029c */
[C---:B--2---:R-:W-:Y:S01]  /*6a80*/  IMAD.WIDE R120, R9.reuse, 0x2, R120 ;  /* 0x0000000209787825 */ /* 0x044fe200078e0278 */
[----:B------:R0:W2:Y:S04]  /*6a90*/  LDG.E.U16 R38, desc[UR10][R156.64] ;  /* 0x0000000a9c267981 */ /* 0x0000a8000c1e1500 */
[----:B------:R1:W4:Y:S01]  /*6aa0*/  LDG.E.U16 R24, desc[UR10][R120.64] ;  /* 0x0000000a78187981 */ /* 0x000322000c1e1500 */
[----:B0-----:R-:W-:-:S03]  /*6ab0*/  IMAD.WIDE R156, R9, 0x2, R166 ;  /* 0x00000002099c7825 */ /* 0x001fc600078e02a6 */
[----:B------:R-:W3:Y:S04]  /*6ac0*/  LDL.64 R166, [R1+0xe8] ;  /* 0x0000e80001a67983 */ /* 0x000ee80000100a00 */
[----:B------:R0:W2:Y:S01]  /*6ad0*/  LDG.E.U16 R2, desc[UR10][R156.64] ;  /* 0x0000000a9c027981 */ /* 0x0000a2000c1e1500 */
[----:B-1----:R-:W-:-:S03]  /*6ae0*/  IMAD.WIDE R120, R9, 0x2, R164 ;  /* 0x0000000209787825 */ /* 0x002fc600078e02a4 */
[----:B------:R-:W4:Y:S01]  /*6af0*/  LDL.64 R164, [R1+0xf8] ;  /* 0x0000f80001a47983 */ /* 0x000f220000100a00 */
[----:B------:R-:W-:-:S03]  /*6b00*/  IMAD.WIDE R112, R9, 0x2, R168 ;  /* 0x0000000209707825 */ /* 0x000fc600078e02a8 */
[----:B------:R-:W2:Y:S01]  /*6b10*/  LDL.64 R168, [R1+0xd8] ;  /* 0x0000d80001a87983 */ /* 0x000ea20000100a00 */
[----:B------:R-:W-:-:S03]  /*6b20*/  IMAD.WIDE R158, R9, 0x2, R158 ;  /* 0x00000002099e7825 */ /* 0x000fc600078e029e */
[----:B------:R1:W2:Y:S01]  /*6b30*/  LDG.E.U16 R17, desc[UR10][R120.64] ;  /* 0x0000000a78117981 */ /* 0x0002a2000c1e1500 */
[----:B------:R-:W-:-:S03]  /*6b40*/  IMAD.WIDE R50, R9, 0x2, R162 ;  /* 0x0000000209327825 */ /* 0x000fc600078e02a2 */
[----:B------:R1:W2:Y:S01]  /*6b50*/  LDG.E.U16 R22, desc[UR10][R158.64] ;  /* 0x0000000a9e167981 */ /* 0x0002a2000c1e1500 */
[----:B0-----:R-:W-:-:S03]  /*6b60*/  IMAD.WIDE R156, R9, 0x2, R182 ;  /* 0x00000002099c7825 */ /* 0x001fc600078e02b6 */
[----:B------:R-:W2:Y:S01]  /*6b70*/  LDL.64 R182, [R1+0x58] ;  /* 0x0000580001b67983 */ /* 0x000ea20000100a00 */
[----:B-1----:R-:W-:-:S03]  /*6b80*/  IMAD.WIDE R120, R9, 0x2, R170 ;  /* 0x0000000209787825 */ /* 0x002fc600078e02aa */
[----:B------:R-:W2:Y:S01]  /*6b90*/  LDL.64 R170, [R1+0xd0] ;  /* 0x0000d00001aa7983 */ /* 0x000ea20000100a00 */
[----:B------:R-:W-:-:S03]  /*6ba0*/  IMAD.WIDE R158, R9, 0x2, R184 ;  /* 0x00000002099e7825 */ /* 0x000fc600078e02b8 */
[----:B------:R-:W2:Y:S04]  /*6bb0*/  LDL.64 R184, [R1+0x98] ;  /* 0x0000980001b87983 */ /* 0x000ea80000100a00 */
[----:B------:R-:W2:Y:S04]  /*6bc0*/  LDG.E.U16 R51, desc[UR10][R50.64] ;  /* 0x0000000a32337981 */ /* 0x000ea8000c1e1500 */
[----:B------:R0:W2:Y:S04]  /*6bd0*/  LDG.E.U16 R35, desc[UR10][R120.64] ;  /* 0x0000000a78237981 */ /* 0x0000a8000c1e1500 */
[----:B------:R-:W2:Y:S04]  /*6be0*/  LDL.64 R162, [R1+0x120] ;  /* 0x0001200001a27983 */ /* 0x000ea80000100a00 */
[----:B------:R1:W2:Y:S01]  /*6bf0*/  LDG.E.U16 R50, desc[UR10][R156.64] ;  /* 0x0000000a9c327981 */ /* 0x0002a2000c1e1500 */
[----:B0-----:R-:W-:-:S03]  /*6c00*/  IMAD.WIDE R120, R9, 0x2, R174 ;  /* 0x0000000209787825 */ /* 0x001fc600078e02ae */
[----:B------:R-:W2:Y:S04]  /*6c10*/  LDL.64 R174, [R1+0xc8] ;  /* 0x0000c80001ae7983 */ /* 0x000ea80000100a00 */
[----:B------:R0:W2:Y:S01]  /*6c20*/  LDG.E.U16 R115, desc[UR10][R112.64] ;  /* 0x0000000a70737981 */ /* 0x0000a2000c1e1500 */
[----:B-1----:R-:W-:-:S03]  /*6c30*/  IMAD.WIDE R156, R9, 0x2, R176 ;  /* 0x00000002099c7825 */ /* 0x002fc600078e02b0 */
[----:B------:R1:W2:Y:S04]  /*6c40*/  LDG.E.U16 R97, desc[UR10][R158.64] ;  /* 0x0000000a9e617981 */ /* 0x0002a8000c1e1500 */
[----:B------:R5:W2:Y:S01]  /*6c50*/  LDG.E.U16 R49, desc[UR10][R156.64] ;  /* 0x0000000a9c317981 */ /* 0x000aa2000c1e1500 */
[----:B0-----:R-:W-:-:S03]  /*6c60*/  IMAD.WIDE R112, R9, 0x2, R186 ;  /* 0x0000000209707825 */ /* 0x001fc600078e02ba */
[----:B------:R-:W2:Y:S04]  /*6c70*/  LDL.64 R176, [R1+0x10] ;  /* 0x0000100001b07983 */ /* 0x000ea80000100a00 */
[----:B------:R-:W2:Y:S01]  /*6c80*/  LDG.E.U16 R113, desc[UR10][R112.64] ;  /* 0x0000000a70717981 */ /* 0x000ea2000c1e1500 */
[----:B------:R-:W-:-:S03]  /*6c90*/  IMAD.WIDE R160, R9, 0x2, R160 ;  /* 0x0000000209a07825 */ /* 0x000fc600078e02a0 */
[----:B------:R-:W2:Y:S01]  /*6ca0*/  LDL.64 R186, [R1+0x80] ;  /* 0x0000800001ba7983 */ /* 0x000ea20000100a00 */
[----:B-1----:R-:W-:-:S03]  /*6cb0*/  IMAD.WIDE R158, R9, 0x2, R178 ;  /* 0x00000002099e7825 */ /* 0x002fc600078e02b2 */
[----:B------:R-:W2:Y:S04]  /*6cc0*/  LDL.64 R178, [R1+0x50] ;  /* 0x0000500001b27983 */ /* 0x000ea80000100a00 */
[----:B------:R-:W2:Y:S04]  /*6cd0*/  LDG.E.U16 R112, desc[UR10][R120.64] ;  /* 0x0000000a78707981 */ /* 0x000ea8000c1e1500 */
[----:B------:R0:W2:Y:S01]  /*6ce0*/  LDG.E.U16 R36, desc[UR10][R160.64] ;  /* 0x0000000aa0247981 */ /* 0x0000a2000c1e1500 */
[----:B-----5:R-:W-:-:S03]  /*6cf0*/  IMAD.WIDE R156, R9, 0x2, R172 ;  /* 0x00000002099c7825 */ /* 0x020fc600078e02ac */
[----:B------:R-:W5:Y:S01]  /*6d00*/  LDL.64 R172, [R1+0x18] ;  /* 0x0000180001ac7983 */ /* 0x000f620000100a00 */
[----:B0-----:R-:W-:-:S03]  /*6d10*/  IMAD.WIDE R160, R9, 0x2, R180 ;  /* 0x0000000209a07825 */ /* 0x001fc600078e02b4 */
[----:B------:R-:W5:Y:S01]  /*6d20*/  LDL.64 R180, [R1+0xb0] ;  /* 0x0000b00001b47983 */ /* 0x000f620000100a00 */
[----:B------:R-:W-:-:S03]  /*6d30*/  IMAD.WIDE R108, R9, 0x2, R108 ;  /* 0x00000002096c7825 */ /* 0x000fc600078e026c */
[----:B------:R0:W5:Y:S04]  /*6d40*/  LDG.E.U16 R46, desc[UR10][R160.64] ;  /* 0x0000000aa02e7981 */ /* 0x000168000c1e1500 */
[----:B------:R-:W5:Y:S01]  /*6d50*/  LDG.E.U16 R108, desc[UR10][R108.64] ;  /* 0x0000000a6c6c7981 */ /* 0x000f62000c1e1500 */
[----:B0-----:R-:W-:-:S03]  /*6d60*/  IMAD.WIDE R160, R9, 0x2, R134 ;  /* 0x0000000209a07825 */ /* 0x001fc600078e0286 */
[----:B------:R-:W5:Y:S04]  /*6d70*/  LDG.E.U16 R109, desc[UR10][R158.64] ;  /* 0x0000000a9e6d7981 */ /* 0x000f68000c1e1500 */
[----:B------:R-:W5:Y:S01]  /*6d80*/  LDG.E.U16 R160, desc[UR10][R160.64] ;  /* 0x0000000aa0a07981 */ /* 0x000f62000c1e1500 */
[----:B---3--:R-:W-:-:S06]  /*6d90*/  IMAD.WIDE R166, R9, 0x2, R166 ;  /* 0x0000000209a67825 */ /* 0x008fcc00078e02a6 */
[----:B------:R-:W3:Y:S01]  /*6da0*/  LDG.E.U16 R166, desc[UR10][R166.64] ;  /* 0x0000000aa6a67981 */ /* 0x000ee2000c1e1500 */
[----:B----4-:R-:W-:-:S04]  /*6db0*/  IMAD.WIDE R164, R9, 0x2, R164 ;  /* 0x0000000209a47825 */ /* 0x010fc800078e02a4 */
[C---:B--2---:R-:W-:Y:S02]  /*6dc0*/  IMAD.WIDE R120, R9.reuse, 0x2, R168 ;  /* 0x0000000209787825 */ /* 0x044fe400078e02a8 */
[----:B------:R-:W2:Y:S04]  /*6dd0*/  LDG.E.U16 R164, desc[UR10][R164.64] ;  /* 0x0000000aa4a47981 */ /* 0x000ea8000c1e1500 */
[----:B------:R0:W4:Y:S01]  /*6de0*/  LDG.E.U16 R167, desc[UR10][R120.64] ;  /* 0x0000000a78a77981 */ /* 0x000122000c1e1500 */
[----:B------:R-:W-:-:S03]  /*6df0*/  IMAD.WIDE R168, R9, 0x2, R128 ;  /* 0x0000000209a87825 */ /* 0x000fc600078e0280 */
[----:B------:R1:W3:Y:S01]  /*6e00*/  LDG.E.U16 R165, desc[UR10][R156.64] ;  /* 0x0000000a9ca57981 */ /* 0x0002e2000c1e1500 */
[----:B0-----:R-:W-:-:S03]  /*6e10*/  IMAD.WIDE R120, R9, 0x2, R170 ;  /* 0x0000000209787825 */ /* 0x001fc600078e02aa */
[----:B------:R-:W2:Y:S04]  /*6e20*/  LDG.E.U16 R168, desc[UR10][R168.64] ;  /* 0x0000000aa8a87981 */ /* 0x000ea8000c1e1500 */
[----:B------:R0:W3:Y:S01]  /*6e30*/  LDG.E.U16 R170, desc[UR10][R120.64] ;  /* 0x0000000a78aa7981 */ /* 0x0000e2000c1e1500 */
[----:B-1----:R-:W-:-:S05]  /*6e40*/  IMAD.WIDE R156, R9, 0x2, R130 ;  /* 0x00000002099c7825 */ /* 0x002fca00078e0282 */
[----:B------:R1:W4:Y:S01]  /*6e50*/  LDG.E.U16 R169, desc[UR10][R156.64] ;  /* 0x0000000a9ca97981 */ /* 0x000322000c1e1500 */
[----:B0-----:R-:W-:-:S03]  /*6e60*/  IMAD.WIDE R120, R9, 0x2, R184 ;  /* 0x0000000209787825 */ /* 0x001fc600078e02b8 */
[----:B------:R-:W2:Y:S01]  /*6e70*/  LDL.64 R184, [R1+0xa8] ;  /* 0x0000a80001b87983 */ /* 0x000ea20000100a00 */
[----:B-1----:R-:W-:-:S03]  /*6e80*/  IMAD.WIDE R156, R9, 0x2, R182 ;  /* 0x00000002099c7825 */ /* 0x002fc600078e02b6 */
[----:B------:R0:W3:Y:S04]  /*6e90*/  LDG.E.U16 R161, desc[UR10][R120.64] ;  /* 0x0000000a78a17981 */ /* 0x0000e8000c1e1500 */
[----:B------:R-:W4:Y:S01]  /*6ea0*/  LDL.64 R182, [R1+0x88] ;  /* 0x0000880001b67983 */ /* 0x000f220000100a00 */
[----:B------:R-:W-:-:S04]  /*6eb0*/  IMAD.WIDE R158, R9, 0x2, R132 ;  /* 0x00000002099e7825 */ /* 0x000fc800078e0284 */
[C---:B0-----:R-:W-:Y:S01]  /*6ec0*/  IMAD.WIDE R120, R9.reuse, 0x2, R174 ;  /* 0x0000000209787825 */ /* 0x041fe200078e02ae */
[----:B------:R5:W3:Y:S03]  /*6ed0*/  LDG.E.U16 R171, desc[UR10][R158.64] ;  /* 0x0000000a9eab7981 */ /* 0x000ae6000c1e1500 */
[C---:B-----5:R-:W-:Y:S02]  /*6ee0*/  IMAD.WIDE R158, R9.reuse, 0x2, R172 ;  /* 0x00000002099e7825 */ /* 0x060fe400078e02ac */
[----:B------:R0:W5:Y:S02]  /*6ef0*/  LDG.E.U16 R173, desc[UR10][R120.64] ;  /* 0x0000000a78ad7981 */ /* 0x000164000c1e1500 */
[----:B------:R-:W-:Y:S02]  /*6f00*/  IMAD.WIDE R162, R9, 0x2, R162 ;  /* 0x0000000209a27825 */ /* 0x000fe400078e02a2 */
[----:B------:R-:W5:Y:S02]  /*6f10*/  LDG.E.U16 R172, desc[UR10][R158.64] ;  /* 0x0000000a9eac7981 */ /* 0x000f64000c1e1500 */
[----:B------:R-:W-:-:S02]  /*6f20*/  IMAD R150, R148, 0x90, R122 ;  /* 0x0000009094967824 */ /* 0x000fc400078e027a */
[----:B------:R1:W5:Y:S01]  /*6f30*/  LDG.E.U16 R21, desc[UR10][R162.64] ;  /* 0x0000000aa2157981 */ /* 0x000362000c1e1500 */
[----:B0-----:R-:W-:-:S03]  /*6f40*/  IMAD.WIDE R120, R9, 0x2, R188 ;  /* 0x0000000209787825 */ /* 0x001fc600078e02bc */
[----:B------:R-:W3:Y:S01]  /*6f50*/  LDL.64 R188, [R1+0x8] ;  /* 0x0000080001bc7983 */ /* 0x000ee20000100a00 */
[----:B------:R-:W-:Y:S02]  /*6f60*/  IMAD R136, R148, 0x82, R122 ;  /* 0x0000008294887824 */ /* 0x000fe400078e027a */
[----:B-1----:R-:W-:-:S04]  /*6f70*/  IMAD.WIDE R162, R9, 0x2, R150 ;  /* 0x0000000209a27825 */ /* 0x002fc800078e0296 */
[----:B------:R-:W-:Y:S02]  /*6f80*/  IMAD R152, R148, 0x92, R122 ;  /* 0x0000009294987824 */ /* 0x000fe400078e027a */
[----:B------:R-:W5:Y:S02]  /*6f90*/  LDG.E.U16 R162, desc[UR10][R162.64] ;  /* 0x0000000aa2a27981 */ /* 0x000f64000c1e1500 */
[----:B------:R-:W-:-:S05]  /*6fa0*/  IMAD.WIDE R158, R9, 0x2, R152 ;  /* 0x00000002099e7825 */ /* 0x000fca00078e0298 */
[----:B------:R-:W5:Y:S04]  /*6fb0*/  LDG.E.U16 R175, desc[UR10][R158.64] ;  /* 0x0000000a9eaf7981 */ /* 0x000f68000c1e1500 */
[----:B------:R0:W5:Y:S02]  /*6fc0*/  LDG.E.U16 R163, desc[UR10][R156.64] ;  /* 0x0000000a9ca37981 */ /* 0x000164000c1e1500 */
[----:B0-----:R-:W-:-:S04]  /*6fd0*/  IMAD.WIDE R156, R9, 0x2, R136 ;  /* 0x00000002099c7825 */ /* 0x001fc800078e0288 */
[C---:B------:R-:W-:Y:S01]  /*6fe0*/  IMAD.WIDE R158, R9.reuse, 0x2, R176 ;  /* 0x00000002099e7825 */ /* 0x040fe200078e02b0 */
[----:B------:R0:W5:Y:S04]  /*6ff0*/  LDG.E.U16 R174, desc[UR10][R156.64] ;  /* 0x0000000a9cae7981 */ /* 0x000168000c1e1500 */
[----:B------:R1:W5:Y:S01]  /*7000*/  LDG.E.U16 R176, desc[UR10][R120.64] ;  /* 0x0000000a78b07981 */ /* 0x000362000c1e1500 */
[----:B0-----:R-:W-:-:S03]  /*7010*/  IMAD.WIDE R156, R9, 0x2, R178 ;  /* 0x00000002099c7825 */ /* 0x001fc600078e02b2 */
[----:B------:R0:W5:Y:S01]  /*7020*/  LDG.E.U16 R178, desc[UR10][R158.64] ;  /* 0x0000000a9eb27981 */ /* 0x000162000c1e1500 */
[----:B-1----:R-:W-:-:S03]  /*7030*/  IMAD.WIDE R120, R9, 0x2, R194 ;  /* 0x0000000209787825 */ /* 0x002fc600078e02c2 */
[----:B------:R1:W5:Y:S04]  /*7040*/  LDG.E.U16 R177, desc[UR10][R156.64] ;  /* 0x0000000a9cb17981 */ /* 0x000368000c1e1500 */
[----:B------:R2:W5:Y:S01]  /*7050*/  LDG.E.U16 R179, desc[UR10][R120.64] ;  /* 0x0000000a78b37981 */ /* 0x000562000c1e1500 */
[----:B0-----:R-:W-:-:S03]  /*7060*/  IMAD.WIDE R158, R9, 0x2, R180 ;  /* 0x00000002099e7825 */ /* 0x001fc600078e02b4 */
[----:B------:R-:W5:Y:S01]  /*7070*/  LDL.64 R194, [R1+0x38] ;  /* 0x0000380001c27983 */ /* 0x000f620000100a00 */
[----:B-1----:R-:W-:-:S03]  /*7080*/  IMAD.WIDE R156, R9, 0x2, R192 ;  /* 0x00000002099c7825 */ /* 0x002fc600078e02c0 */
[----:B------:R-:W5:Y:S04]  /*7090*/  LDL.64 R192, [R1] ;  /* 0x0000000001c07983 */ /* 0x000f680000100a00 */
[----:B------:R4:W5:Y:S01]  /*70a0*/  LDG.E.U16 R180, desc[UR10][R156.64] ;  /* 0x0000000a9cb47981 */ /* 0x000962000c1e1500 */
[C-C-:B------:R-:W-:Y:S02]  /*70b0*/  IMAD R138, R148.reuse, 0x84, R122.reuse ;  /* 0x00000084948a7824 */ /* 0x140fe400078e027a */
[----:B------:R-:W-:Y:S01]  /*70c0*/  IMAD R124, R148, 0x4, R122 ;  /* 0x00000004947c7824 */ /* 0x000fe200078e027a */
[----:B------:R-:W5:Y:S01]  /*70d0*/  LDG.E.U16 R181, desc[UR10][R158.64] ;  /* 0x0000000a9eb57981 */ /* 0x000f62000c1e1500 */
[----:B--2---:R-:W-:-:S04]  /*70e0*/  IMAD.WIDE R120, R9, 0x2, R184 ;  /* 0x0000000209787825 */ /* 0x004fc800078e02b8 */
[C---:B----4-:R-:W-:Y:S02]  /*70f0*/  IMAD.WIDE R156, R9.reuse, 0x2, R182 ;  /* 0x00000002099c7825 */ /* 0x050fe400078e02b6 */
[----:B------:R0:W2:Y:S04]  /*7100*/  LDG.E.U16 R182, desc[UR10][R120.64] ;  /* 0x0000000a78b67981 */ /* 0x0000a8000c1e1500 */
[----:B------:R1:W4:Y:S01]  /*7110*/  LDG.E.U16 R183, desc[UR10][R156.64] ;  /* 0x0000000a9cb77981 */ /* 0x000322000c1e1500 */
[----:B0-----:R-:W-:-:S04]  /*7120*/  IMAD.WIDE R120, R9, 0x2, R186 ;  /* 0x0000000209787825 */ /* 0x001fc800078e02ba */
[C---:B-1----:R-:W-:Y:S01]  /*7130*/  IMAD.WIDE R156, R9.reuse, 0x2, R138 ;  /* 0x00000002099c7825 */ /* 0x042fe200078e028a */
[----:B------:R0:W2:Y:S04]  /*7140*/  LDG.E.U16 R185, desc[UR10][R120.64] ;  /* 0x0000000a78b97981 */ /* 0x0000a8000c1e1500 */
[----:B------:R3:W4:Y:S01]  /*7150*/  LDG.E.U16 R186, desc[UR10][R156.64] ;  /* 0x0000000a9cba7981 */ /* 0x000722000c1e1500 */
[----:B0-----:R-:W-:-:S04]  /*7160*/  IMAD.WIDE R120, R9, 0x2, R190 ;  /* 0x0000000209787825 */ /* 0x001fc800078e02be */
[C---:B---3--:R-:W-:Y:S02]  /*7170*/  IMAD.WIDE R156, R9.reuse, 0x2, R188 ;  /* 0x00000002099c7825 */ /* 0x048fe400078e02bc */
[----:B------:R0:W3:Y:S02]  /*7180*/  LDG.E.U16 R188, desc[UR10][R120.64] ;  /* 0x0000000a78bc7981 */ /* 0x0000e4000c1e1500 */
[C---:B------:R-:W-:Y:S02]  /*7190*/  IMAD.WIDE R158, R9.reuse, 0x2, R124 ;  /* 0x00000002099e7825 */ /* 0x040fe400078e027c */
[----:B------:R-:W2:Y:S02]  /*71a0*/  LDG.E.U16 R189, desc[UR10][R156.64] ;  /* 0x0000000a9cbd7981 */ /* 0x000ea4000c1e1500 */
[----:B------:R-:W-:Y:S02]  /*71b0*/  IMAD R154, R148, 0x94, R122 ;  /* 0x00000094949a7824 */ /* 0x000fe400078e027a */
[----:B------:R1:W4:Y:S01]  /*71c0*/  LDG.E.U16 R184, desc[UR10][R158.64] ;  /* 0x0000000a9eb87981 */ /* 0x000322000c1e1500 */
[----:B0-----:R-:W-:-:S03]  /*71d0*/  IMAD.WIDE R120, R9, 0x2, R200 ;  /* 0x0000000209787825 */ /* 0x001fc600078e02c8 */
[----:B------:R-:W3:Y:S01]  /*71e0*/  LDL.64 R200, [R1+0x30] ;  /* 0x0000300001c87983 */ /* 0x000ee20000100a00 */
[C-C-:B------:R-:W-:Y:S02]  /*71f0*/  IMAD R140, R148.reuse, 0x86, R122.reuse ;  /* 0x00000086948c7824 */ /* 0x140fe400078e027a */
[----:B------:R-:W-:Y:S01]  /*7200*/  IMAD R126, R148, 0x8, R122 ;  /* 0x00000008947e7824 */ /* 0x000fe200078e027a */
[----:B------:R-:W2:Y:S01]  /*7210*/  LDG.E.U16 R191, desc[UR10][R120.64] ;  /* 0x0000000a78bf7981 */ /* 0x000ea2000c1e1500 */
[----:B-1----:R-:W-:-:S05]  /*7220*/  IMAD.WIDE R158, R9, 0x2, R154 ;  /* 0x00000002099e7825 */ /* 0x002fca00078e029a */
[----:B------:R0:W2:Y:S01]  /*7230*/  LDG.E.U16 R187, desc[UR10][R158.64] ;  /* 0x0000000a9ebb7981 */ /* 0x0000a2000c1e1500 */
[----:B------:R-:W-:Y:S02]  /*7240*/  IMAD R142, R148, 0x88, R122 ;  /* 0x00000088948e7824 */ /* 0x000fe400078e027a */
[----:B0-----:R-:W-:-:S05]  /*7250*/  IMAD.WIDE R158, R9, 0x2, R140 ;  /* 0x00000002099e7825 */ /* 0x001fca00078e028c */
[----:B------:R0:W2:Y:S01]  /*7260*/  LDG.E.U16 R190, desc[UR10][R158.64] ;  /* 0x0000000a9ebe7981 */ /* 0x0000a2000c1e1500 */
[----:B------:R-:W-:-:S04]  /*7270*/  IMAD.WIDE R120, R9, 0x2, R196 ;  /* 0x0000000209787825 */ /* 0x000fc800078e02c4 */
[----:B0-----:R-:W-:-:S04]  /*7280*/  IMAD.WIDE R158, R9, 0x2, R126 ;  /* 0x00000002099e7825 */ /* 0x001fc800078e027e */
[----:B------:R-:W-:Y:S02]  /*7290*/  IMAD R144, R148, 0x8a, R122 ;  /* 0x0000008a94907824 */ /* 0x000fe400078e027a */
[C---:B-----5:R-:W-:Y:S02]  /*72a0*/  IMAD.WIDE R156, R9.reuse, 0x2, R192 ;  /* 0x00000002099c7825 */ /* 0x060fe400078e02c0 */
[----:B------:R0:W5:Y:S04]  /*72b0*/  LDG.E.U16 R193, desc[UR10][R158.64] ;  /* 0x0000000a9ec17981 */ /* 0x000168000c1e1500 */
[----:B------:R1:W5:Y:S01]  /*72c0*/  LDG.E.U16 R192, desc[UR10][R156.64] ;  /* 0x0000000a9cc07981 */ /* 0x000362000c1e1500 */
[----:B0-----:R-:W-:-:S04]  /*72d0*/  IMAD.WIDE R158, R9, 0x2, R142 ;  /* 0x00000002099e7825 */ /* 0x001fc800078e028e */
[C---:B-1----:R-:W-:Y:S01]  /*72e0*/  IMAD.WIDE R156, R9.reuse, 0x2, R194 ;  /* 0x00000002099c7825 */ /* 0x042fe200078e02c2 */
[----:B------:R0:W5:Y:S04]  /*72f0*/  LDG.E.U16 R196, desc[UR10][R158.64] ;  /* 0x0000000a9ec47981 */ /* 0x000168000c1e1500 */
[----:B------:R1:W5:Y:S04]  /*7300*/  LDG.E.U16 R194, desc[UR10][R120.64] ;  /* 0x0000000a78c27981 */ /* 0x000368000c1e1500 */
[----:B------:R1:W5:Y:S01]  /*7310*/  LDG.E.U16 R195, desc[UR10][R156.64] ;  /* 0x0000000a9cc37981 */ /* 0x000362000c1e1500 */
[----:B0-----:R-:W-:-:S04]  /*7320*/  IMAD.WIDE R158, R9, 0x2, R144 ;  /* 0x00000002099e7825 */ /* 0x001fc800078e0290 */
[C---:B-1----:R-:W-:Y:S02]  /*7330*/  IMAD.WIDE R120, R9.reuse, 0x2, R198 ;  /* 0x0000000209787825 */ /* 0x042fe400078e02c6 */
[----:B------:R0:W5:Y:S02]  /*7340*/  LDG.E.U16 R199, desc[UR10][R158.64] ;  /* 0x0000000a9ec77981 */ /* 0x000164000c1e1500 */
[C---:B------:R-:W-:Y:S02]  /*7350*/  IMAD.WIDE R156, R9.reuse, 0x2, R250 ;  /* 0x00000002099c7825 */ /* 0x040fe400078e02fa */
[----:B------:R1:W5:Y:S04]  /*7360*/  LDG.E.U16 R198, desc[UR10][R120.64] ;  /* 0x0000000a78c67981 */ /* 0x000368000c1e1500 */
[----:B------:R-:W5:Y:S01]  /*7370*/  LDG.E.U16 R197, desc[UR10][R156.64] ;  /* 0x0000000a9cc57981 */ /* 0x000f62000c1e1500 */
[----:B0-----:R-:W-:-:S04]  /*7380*/  IMAD.WIDE R158, R9, 0x2, R248 ;  /* 0x00000002099e7825 */ /* 0x001fc800078e02f8 */
[C---:B-1----:R-:W-:Y:S02]  /*7390*/  IMAD.WIDE R120, R9.reuse, 0x2, R202 ;  /* 0x0000000209787825 */ /* 0x042fe400078e02ca */
[----:B------:R0:W5:Y:S02]  /*73a0*/  LDG.E.U16 R202, desc[UR10][R158.64] ;  /* 0x0000000a9eca7981 */ /* 0x000164000c1e1500 */
[C-C-:B------:R-:W-:Y:S02]  /*73b0*/  IMAD R146, R148.reuse, 0x8c, R122.reuse ;  /* 0x0000008c94927824 */ /* 0x140fe400078e027a */
[----:B------:R-:W-:Y:S02]  /*73c0*/  IMAD R148, R148, 0x8e, R122 ;  /* 0x0000008e94947824 */ /* 0x000fe400078e027a */
[----:B0-----:R-:W-:-:S05]  /*73d0*/  IMAD.WIDE R158, R9, 0x2, R244 ;  /* 0x00000002099e7825 */ /* 0x001fca00078e02f4 */
[----:B------:R0:W5:Y:S02]  /*73e0*/  LDG.E.U16 R206, desc[UR10][R158.64] ;  /* 0x0000000a9ece7981 */ /* 0x000164000c1e1500 */
[----:B0-----:R-:W-:-:S05]  /*73f0*/  IMAD.WIDE R158, R9, 0x2, R148 ;  /* 0x00000002099e7825 */ /* 0x001fca00078e0294 */
[----:B------:R0:W5:Y:S02]  /*7400*/  LDG.E.U16 R212, desc[UR10][R158.64] ;  /* 0x0000000a9ed47981 */ /* 0x000164000c1e1500 */
[----:B0-----:R-:W-:-:S06]  /*7410*/  IMAD.WIDE R158, R9, 0x2, R236 ;  /* 0x00000002099e7825 */ /* 0x001fcc00078e02ec */
[----:B------:R-:W5:Y:S01]  /*7420*/  LDG.E.U16 R158, desc[UR10][R158.64] ;  /* 0x0000000a9e9e7981 */ /* 0x000f62000c1e1500 */
[----:B---3--:R-:W-:-:S03]  /*7430*/  IMAD.WIDE R156, R9, 0x2, R200 ;  /* 0x00000002099c7825 */ /* 0x008fc600078e02c8 */
[----:B------:R0:W3:Y:S04]  /*7440*/  LDG.E.U16 R200, desc[UR10][R120.64] ;  /* 0x0000000a78c87981 */ /* 0x0000e8000c1e1500 */
[----:B------:R1:W3:Y:S01]  /*7450*/  LDG.E.U16 R201, desc[UR10][R156.64] ;  /* 0x0000000a9cc97981 */ /* 0x0002e2000c1e1500 */
[----:B0-----:R-:W-:-:S04]  /*7460*/  IMAD.WIDE R120, R9, 0x2, R238 ;  /* 0x0000000209787825 */ /* 0x001fc800078e02ee */
[C---:B-1----:R-:W-:Y:S01]  /*7470*/  IMAD.WIDE R156, R9.reuse, 0x2, R146 ;  /* 0x00000002099c7825 */ /* 0x042fe200078e0292 */
[----:B------:R0:W3:Y:S04]  /*7480*/  LDG.E.U16 R203, desc[UR10][R120.64] ;  /* 0x0000000a78cb7981 */ /* 0x0000e8000c1e1500 */
[----:B------:R1:W3:Y:S01]  /*7490*/  LDG.E.U16 R204, desc[UR10][R156.64] ;  /* 0x0000000a9ccc7981 */ /* 0x0002e2000c1e1500 */
[----:B0-----:R-:W-:-:S04]  /*74a0*/  IMAD.WIDE R120, R9, 0x2, R234 ;  /* 0x0000000209787825 */ /* 0x001fc800078e02ea */
[C---:B-1----:R-:W-:Y:S01]  /*74b0*/  IMAD.WIDE R156, R9.reuse, 0x2, R218 ;  /* 0x00000002099c7825 */ /* 0x042fe200078e02da */
[----:B------:R0:W3:Y:S04]  /*74c0*/  LDG.E.U16 R208, desc[UR10][R120.64] ;  /* 0x0000000a78d07981 */ /* 0x0000e8000c1e1500 */
[----:B------:R1:W3:Y:S01]  /*74d0*/  LDG.E.U16 R210, desc[UR10][R156.64] ;  /* 0x0000000a9cd27981 */ /* 0x0002e2000c1e1500 */
[----:B0-----:R-:W-:-:S04]  /*74e0*/  IMAD.WIDE R120, R9, 0x2, R216 ;  /* 0x0000000209787825 */ /* 0x001fc800078e02d8 */
[----:B-1----:R-:W-:Y:S02]  /*74f0*/  IMAD.WIDE R156, R9, 0x2, R214 ;  /* 0x00000002099c7825 */ /* 0x002fe400078e02d6 */
[----:B------:R-:W3:Y:S04]  /*7500*/  LDG.E.U16 R120, desc[UR10][R120.64] ;  /* 0x0000000a78787981 */ /* 0x000ee8000c1e1500 */
[----:B------:R0:W3:Y:S02]  /*7510*/  LDG.E.U16 R156, desc[UR10][R156.64] ;  /* 0x0000000a9c9c7981 */ /* 0x0000e4000c1e1500 */
[----:B0-----:R-:W0:Y:S02]  /*7520*/  S2R R157, SR_TID.X ;  /* 0x00000000009d7919 */ /* 0x001e240000002100 */
[----:B0-----:R-:W-:-:S04]  /*7530*/  LOP3.LUT R121, R157, 0xff, RZ, 0xc0, !PT ;  /* 0x000000ff9d797812 */ /* 0x001fc800078ec0ff */
[----:B------:R-:W-:Y:S01]  /*7540*/  SHF.L.U32 R121, R121, 0x1, RZ ;  /* 0x0000000179797819 */ /* 0x000fe200000006ff */
[----:B------:R-:W-:Y:S06]  /*7550*/  BAR.SYNC.DEFER_BLOCKING 0x0 ;  /* 0x0000000000007b1d */ /* 0x000fec0000010000 */
[----:B------:R0:W-:Y:S02]  /*7560*/  STS.U16 [R121+UR8+0x3000], R18 ;  /* 0x0030001279007988 */ /* 0x0001e40008000408 */
[----:B0-----:R-:W0:Y:S02]  /*7570*/  S2R R18, SR_TID.X ;  /* 0x0000000000127919 */ /* 0x001e240000002100 */
[----:B------:R1:W-:Y:S04]  /*7580*/  STS.U16 [R121+UR8+0xa000], R2 ;  /* 0x00a0000279007988 */ /* 0x0003e80008000408 */
[----:B------:R-:W-:Y:S01]  /*7590*/  STS.U16 [R121+UR8], R34 ;  /* 0x0000002279007988 */ /* 0x000fe20008000408 */
[----:B-1----:R-:W-:-:S03]  /*75a0*/  LOP3.LUT R2, R121, 0x10, RZ, 0x3c, !PT ;  /* 0x0000001079027812 */ /* 0x002fc600078e3cff */
        /* <DEDUP_REMOVED lines=15> */
[C---:B0-----:R-:W-:Y:S01]  /*76a0*/  IMAD.SHL.U32 R16, R18.reuse, 0x8, RZ ;  /* 0x0000000812107824 */ /* 0x041fe200078e00ff */
[----:B-1----:R-:W-:-:S04]  /*76b0*/  LOP3.LUT R17, R18, 0x7, RZ, 0xc0, !PT ;  /* 0x0000000712117812 */ /* 0x002fc800078ec0ff */
[----:B------:R-:W-:Y:S01]  /*76c0*/  LOP3.LUT R16, R16, 0x30, RZ, 0xc0, !PT ;  /* 0x0000003010107812 */ /* 0x000fe200078ec0ff */
[----:B------:R-:W-:Y:S04]  /*76d0*/  STS.U16 [R2+UR8+0x1200], R93 ;  /* 0x0012005d02007988 */ /* 0x000fe80008000408 */
[----:B------:R-:W-:Y:S01]  /*76e0*/  STS.U16 [R2+UR8+0x2200], R99 ;  /* 0x0022006302007988 */ /* 0x000fe20008000408 */
[----:B------:R-:W-:-:S03]  /*76f0*/  IMAD.SHL.U32 R19, R17, 0x10, RZ ;  /* 0x0000001011137824 */ /* 0x000fc600078e00ff */
        /* <DEDUP_REMOVED lines=11> */
[----:B------:R0:W-:Y:S02]  /*77b0*/  STS.U16 [R2+UR8+0xf200], R178 ;  /* 0x00f200b202007988 */ /* 0x0001e40008000408 */
[----:B0-----:R-:W-:-:S02]  /*77c0*/  IMAD R2, R17, 0x40, R16 ;  /* 0x0000004011027824 */ /* 0x001fc400078e0210 */
[----:B------:R-:W-:-:S05]  /*77d0*/  IMAD.SHL.U32 R16, R18, 0x2, RZ ;  /* 0x0000000212107824 */ /* 0x000fca00078e00ff */
[--C-:B------:R-:W-:Y:S02]  /*77e0*/  LOP3.LUT R2, R2, 0x10, R16.reuse, 0x78, !PT ;  /* 0x0000001002027812 */ /* 0x100fe400078e7810 */
[----:B------:R-:W-:Y:S02]  /*77f0*/  LOP3.LUT R16, R19, 0x30, R16, 0x78, !PT ;  /* 0x0000003013107812 */ /* 0x000fe400078e7810 */
[----:B------:R-:W-:-:S04]  /*7800*/  LOP3.LUT R19, R18, 0xe0, RZ, 0xc0, !PT ;  /* 0x000000e012137812 */ /* 0x000fc800078ec0ff */
[----:B------:R-:W-:-:S05]  /*7810*/  LEA R17, R17, R19, 0x2 ;  /* 0x0000001311117211 */ /* 0x000fca00078e10ff */
[----:B------:R-:W-:Y:S01]  /*7820*/  IMAD.U32 R16, R17, 0x80, R16 ;  /* 0x0000008011107824 */ /* 0x000fe200078e0010 */
[----:B------:R-:W-:-:S05]  /*7830*/  LOP3.LUT R17, R121, 0x20, RZ, 0x3c, !PT ;  /* 0x0000002079117812 */ /* 0x000fca00078e3cff */
[----:B------:R0:W-:Y:S04]  /*7840*/  STS.U16 [R17+UR8+0x1400], R3 ;  /* 0x0014000311007988 */ /* 0x0001e80008000408 */
[----:B----4-:R-:W-:Y:S01]  /*7850*/  STS.U16 [R17+UR8+0x400], R184 ;  /* 0x000400b811007988 */ /* 0x010fe20008000408 */
[----:B0-----:R-:W-:-:S03]  /*7860*/  LOP3.LUT R3, R121, 0x30, RZ, 0x3c, !PT ;  /* 0x0000003079037812 */ /* 0x001fc600078e3cff */
[----:B------:R-:W-:Y:S04]  /*7870*/  STS.U16 [R17+UR8+0x2400], R32 ;  /* 0x0024002011007988 */ /* 0x000fe80008000408 */
[----:B------:R-:W-:Y:S04]  /*7880*/  STS.U16 [R17+UR8+0x3400], R94 ;  /* 0x0034005e11007988 */ /* 0x000fe80008000408 */
[----:B------:R-:W-:Y:S04]  /*7890*/  STS.U16 [R17+UR8+0x4400], R47 ;  /* 0x0044002f11007988 */ /* 0x000fe80008000408 */
[----:B------:R-:W-:Y:S04]  /*78a0*/  STS.U16 [R17+UR8+0x5400], R48 ;  /* 0x0054003011007988 */ /* 0x000fe80008000408 */
[----:B------:R-:W-:Y:S04]  /*78b0*/  STS.U16 [R17+UR8+0x6400], R52 ;  /* 0x0064003411007988 */ /* 0x000fe80008000408 */
[----:B------:R-:W-:Y:S04]  /*78c0*/  STS.U16 [R17+UR8+0x7400], R37 ;  /* 0x0074002511007988 */ /* 0x000fe80008000408 */
[----:B------:R-:W-:Y:S04]  /*78d0*/  STS.U16 [R17+UR8+0x8400], R186 ;  /* 0x008400ba11007988 */ /* 0x000fe80008000408 */
[----:B--2---:R-:W-:Y:S04]  /*78e0*/  STS.U16 [R17+UR8+0x9400], R187 ;  /* 0x009400bb11007988 */ /* 0x004fe80008000408 */
[----:B------:R-:W-:Y:S04]  /*78f0*/  STS.U16 [R17+UR8+0xa400], R115 ;  /* 0x00a4007311007988 */ /* 0x000fe80008000408 */
[----:B------:R-:W-:Y:S04]  /*7900*/  STS.U16 [R17+UR8+0xb400], R49 ;  /* 0x00b4003111007988 */ /* 0x000fe80008000408 */
[----:B------:R-:W-:Y:S04]  /*7910*/  STS.U16 [R17+UR8+0xc400], R173 ;  /* 0x00c400ad11007988 */ /* 0x000fe80008000408 */
[----:B------:R-:W-:Y:S04]  /*7920*/  STS.U16 [R17+UR8+0xd400], R183 ;  /* 0x00d400b711007988 */ /* 0x000fe80008000408 */
[----:B------:R-:W-:Y:S04]  /*7930*/  STS.U16 [R17+UR8+0xe400], R188 ;  /* 0x00e400bc11007988 */ /* 0x000fe80008000408 */
[----:B------:R-:W-:Y:S04]  /*7940*/  STS.U16 [R17+UR8+0xf400], R189 ;  /* 0x00f400bd11007988 */ /* 0x000fe80008000408 */
[----:B------:R0:W-:Y:S04]  /*7950*/  STS.U16 [R3+UR8+0x3600], R0 ;  /* 0x0036000003007988 */ /* 0x0001e80008000408 */
[----:B------:R-:W-:Y:S01]  /*7960*/  STS.U16 [R3+UR8+0x600], R111 ;  /* 0x0006006f03007988 */ /* 0x000fe20008000408 */
        /* <DEDUP_REMOVED lines=14> */
[----:B-----5:R0:W-:Y:S04]  /*7a50*/  STS.U16 [R3+UR8+0xf600], R192 ;  /* 0x00f600c003007988 */ /* 0x0201e80008000408 */
[----:B------:R-:W-:Y:S04]  /*7a60*/  STS.U16 [R0+UR8+0x800], R193 ;  /* 0x000800c100007988 */ /* 0x000fe80008000408 */
        /* <DEDUP_REMOVED lines=17> */
[----:B0-----:R-:W-:-:S02]  /*7b80*/  LOP3.LUT R0, R121, 0x60, RZ, 0x3c, !PT ;  /* 0x0000006079007812 */ /* 0x001fc400078e3cff */
[----:B------:R-:W-:Y:S01]  /*7b90*/  LOP3.LUT R121, R121, 0x70, RZ, 0x3c, !PT ;  /* 0x0000007079797812 */ /* 0x000fe200078e3cff */
        /* <DEDUP_REMOVED lines=13> */
[----:B---3--:R-:W-:Y:S04]  /*7c70*/  STS.U16 [R3+UR8+0xea00], R201 ;  /* 0x00ea00c903007988 */ /* 0x008fe80008000408 */
        /* <DEDUP_REMOVED lines=32> */
[----:B------:R-:W-:Y:S01]  /*7e80*/  STS.U16 [R121+UR8+0xfe00], R158 ;  /* 0x00fe009e79007988 */ /* 0x000fe20008000408 */
[----:B------:R-:W-:Y:S01]  /*7e90*/  BAR.SYNC.DEFER_BLOCKING 0x0 ;  /* 0x0000000000007b1d */ /* 0x000fe20000010000 */
[----:B------:R-:W-:-:S05]  /*7ea0*/  LOP3.LUT R18, R18, 0x10, RZ, 0xc0, !PT ;  /* 0x0000001012127812 */ /* 0x000fca00078ec0ff */
[----:B------:R-:W-:-:S05]  /*7eb0*/  IMAD R2, R18, 0x20, R2 ;  /* 0x0000002012027824 */ /* 0x000fca00078e0202 */
[----:B0-----:R-:W-:Y:S01]  /*7ec0*/  LOP3.LUT R0, R2, 0x20, RZ, 0x3c, !PT ;  /* 0x0000002002007812 */ /* 0x001fe200078e3cff */
[----:B------:R-:W-:Y:S04]  /*7ed0*/  LDSM.16.MT88.4 R96, [R2+UR8+0x10000] ;  /* 0x010000080260783b */ /* 0x000fe80008004200 */
[----:B------:R-:W0:Y:S04]  /*7ee0*/  LDSM.16.M88.4 R52, [R16+UR8] ;  /* 0x000000081034783b */ /* 0x000e280008000200 */
[----:B------:R-:W1:Y:S04]  /*7ef0*/  LDSM.16.M88.4 R24, [R16+UR8+0x8000] ;  /* 0x008000081018783b */ /* 0x000e680008000200 */
[----:B------:R-:W2:Y:S04]  /*7f00*/  LDSM.16.MT88.4 R28, [R0+UR8+0x10000] ;  /* 0x01000008001c783b */ /* 0x000ea80008004200 */
[----:B------:R-:W3:Y:S01]  /*7f10*/  LDSM.16.MT88.4 R92, [R2+UR8+0x10400] ;  /* 0x01040008025c783b */ /* 0x000ee20008004200 */
[----:B------:R-:W-:-:S03]  /*7f20*/  LOP3.LUT R3, R16, 0x40, RZ, 0x3c, !PT ;  /* 0x0000004010037812 */ /* 0x000fc600078e3cff */
[----:B------:R-:W4:Y:S04]  /*7f30*/  LDSM.16.MT88.4 R48, [R0+UR8+0x10400] ;  /* 0x010400080030783b */ /* 0x000f280008004200 */
[----:B------:R-:W-:Y:S04]  /*7f40*/  LDSM.16.MT88.4 R20, [R2+UR8+0x10800] ;  /* 0x010800080214783b */ /* 0x000fe80008004200 */
[----:B------:R-:W5:Y:S04]  /*7f50*/  LDSM.16.M88.4 R88, [R3+UR8] ;  /* 0x000000080358783b */ /* 0x000f680008000200 */
[----:B------:R-:W5:Y:S04]  /*7f60*/  LDSM.16.M88.4 R36, [R3+UR8+0x8000] ;  /* 0x008000080324783b */ /* 0x000f680008000200 */
[----:B------:R-:W5:Y:S01]  /*7f70*/  LDSM.16.MT88.4 R44, [R0+UR8+0x10800] ;  /* 0x01080008002c783b */ /* 0x000f620008004200 */
[C---:B0-----:R-:W-:Y:S06]  /*7f80*/  HMMA.16816.F32.BF16 R32, R96.reuse, R52, RZ ;  /* 0x000000346020723c */ /* 0x041fec00000418ff */
[----:B-1----:R-:W-:Y:S06]  /*7f90*/  HMMA.16816.F32.BF16 R96, R96, R24, RZ ;  /* 0x000000186060723c */ /* 0x002fec00000418ff */
[C---:B--2---:R-:W-:Y:S06]  /*7fa0*/  HMMA.16816.F32.BF16 R40, R28.reuse, R52, RZ ;  /* 0x000000341c28723c */ /* 0x044fec00000418ff */
[----:B------:R-:W-:Y:S06]  /*7fb0*/  HMMA.16816.F32.BF16 R28, R28, R24, RZ ;  /* 0x000000181c1c723c */ /* 0x000fec00000418ff */
[C---:B---3--:R-:W-:Y:S06]  /*7fc0*/  HMMA.16816.F32.BF16 R32, R92.reuse, R54, R32 ;  /* 0x000000365c20723c */ /* 0x048fec0000041820 */
[----:B------:R-:W-:Y:S01]  /*7fd0*/  HMMA.16816.F32.BF16 R92, R92, R26, R96 ;  /* 0x0000001a5c5c723c */ /* 0x000fe20000041860 */
[----:B------:R-:W0:Y:S05]  /*7fe0*/  LDSM.16.MT88.4 R96, [R2+UR8+0x10c00] ;  /* 0x010c00080260783b */ /* 0x000e2a0008004200 */
[C---:B----4-:R-:W-:Y:S01]  /*7ff0*/  HMMA.16816.F32.BF16 R52, R48.reuse, R54, R40 ;  /* 0x000000363034723c */ /* 0x050fe20000041828 */
[----:B------:R-:W1:Y:S05]  /*8000*/  LDSM.16.MT88.4 R40, [R0+UR8+0x10c00] ;  /* 0x010c00080028783b */ /* 0x000e6a0008004200 */
[----:B------:R-:W-:Y:S01]  /*8010*/  HMMA.16816.F32.BF16 R48, R48, R26, R28 ;  /* 0x0000001a3030723c */ /* 0x000fe2000004181c */
[----:B------:R-:W-:Y:S04]  /*8020*/  LDSM.16.MT88.4 R28, [R2+UR8+0x11000] ;  /* 0x01100008021c783b */ /* 0x000fe80008004200 */
[----:B------:R-:W2:Y:S01]  /*8030*/  LDSM.16.M88.4 R24, [R16+UR8+0x80] ;  /* 0x000080081018783b */ /* 0x000ea20008000200 */
[C---:B-----5:R-:W-:Y:S06]  /*8040*/  HMMA.16816.F32.BF16 R32, R20.reuse, R88, R32 ;  /* 0x000000581420723c */ /* 0x060fec0000041820 */
[----:B------:R-:W-:Y:S01]  /*8050*/  HMMA.16816.F32.BF16 R92, R20, R36, R92 ;  /* 0x00000024145c723c */ /* 0x000fe2000004185c */
[----:B------:R-:W3:Y:S05]  /*8060*/  LDSM.16.M88.4 R20, [R16+UR8+0x8080] ;  /* 0x008080081014783b */ /* 0x000eea0008000200 */
[C---:B------:R-:W-:Y:S06]  /*8070*/  HMMA.16816.F32.BF16 R52, R44.reuse, R88, R52 ;  /* 0x000000582c34723c */ /* 0x040fec0000041834 */
[----:B------:R-:W-:Y:S01]  /*8080*/  HMMA.16816.F32.BF16 R44, R44, R36, R48 ;  /* 0x000000242c2c723c */ /* 0x000fe20000041830 */
[----:B------:R-:W4:Y:S05]  /*8090*/  LDSM.16.MT88.4 R48, [R0+UR8+0x11000] ;  /* 0x011000080030783b */ /* 0x000f2a0008004200 */
[C---:B0-----:R-:W-:Y:S06]  /*80a0*/  HMMA.16816.F32.BF16 R32, R96.reuse, R90, R32 ;  /* 0x0000005a6020723c */ /* 0x041fec0000041820 */
[----:B------:R-:W-:Y:S01]  /*80b0*/  HMMA.16816.F32.BF16 R96, R96, R38, R92 ;  /* 0x000000266060723c */ /* 0x000fe2000004185c */
[----:B------:R-:W0:Y:S05]  /*80c0*/  LDSM.16.MT88.4 R92, [R2+UR8+0x11400] ;  /* 0x01140008025c783b */ /* 0x000e2a0008004200 */
[C---:B-1----:R-:W-:Y:S01]  /*80d0*/  HMMA.16816.F32.BF16 R88, R40.reuse, R90, R52 ;  /* 0x0000005a2858723c */ /* 0x042fe20000041834 */
[----:B------:R-:W1:Y:S05]  /*80e0*/  LDSM.16.MT88.4 R52, [R0+UR8+0x11400] ;  /* 0x011400080034783b */ /* 0x000e6a0008004200 */
[----:B------:R-:W-:Y:S01]  /*80f0*/  HMMA.16816.F32.BF16 R40, R40, R38, R44 ;  /* 0x000000262828723c */ /* 0x000fe2000004182c */
[----:B------:R-:W-:Y:S04]  /*8100*/  LDSM.16.M88.4 R44, [R3+UR8+0x80] ;  /* 0x00008008032c783b */ /* 0x000fe80008000200 */
[----:B------:R-:W-:Y:S01]  /*8110*/  LDSM.16.M88.4 R36, [R3+UR8+0x8080] ;  /* 0x008080080324783b */ /* 0x000fe20008000200 */
[C---:B--2---:R-:W-:Y:S06]  /*8120*/  HMMA.16816.F32.BF16 R32, R28.reuse, R24, R32 ;  /* 0x000000181c20723c */ /* 0x044fec0000041820 */
[----:B---3--:R-:W-:Y:S01]  /*8130*/  HMMA.16816.F32.BF16 R96, R28, R20, R96 ;  /* 0x000000141c60723c */ /* 0x008fe20000041860 */
[----:B------:R-:W2:Y:S05]  /*8140*/  LDSM.16.MT88.4 R28, [R2+UR8+0x11800] ;  /* 0x01180008021c783b */ /* 0x000eaa0008004200 */
[C---:B----4-:R-:W-:Y:S06]  /*8150*/  HMMA.16816.F32.BF16 R88, R48.reuse, R24, R88 ;  /* 0x000000183058723c */ /* 0x050fec0000041858 */
[----:B------:R-:W-:Y:S01]  /*8160*/  HMMA.16816.F32.BF16 R48, R48, R20, R40 ;  /* 0x000000143030723c */ /* 0x000fe20000041828 */
[----:B------:R-:W3:Y:S05]  /*8170*/  LDSM.16.MT88.4 R40, [R0+UR8+0x11800] ;  /* 0x011800080028783b */ /* 0x000eea0008004200 */
[C---:B0-----:R-:W-:Y:S06]  /*8180*/  HMMA.16816.F32.BF16 R32, R92.reuse, R26, R32 ;  /* 0x0000001a5c20723c */ /* 0x041fec0000041820 */
[----:B------:R-:W-:Y:S01]  /*8190*/  HMMA.16816.F32.BF16 R96, R92, R22, R96 ;  /* 0x000000165c60723c */ /* 0x000fe20000041860 */
[----:B------:R-:W0:Y:S05]  /*81a0*/  LDSM.16.MT88.4 R92, [R2+UR8+0x11c00] ;  /* 0x011c0008025c783b */ /* 0x000e2a0008004200 */
[C---:B-1----:R-:W-:Y:S01]  /*81b0*/  HMMA.16816.F32.BF16 R88, R52.reuse, R26, R88 ;  /* 0x0000001a3458723c */ /* 0x042fe20000041858 */
[----:B------:R-:W-:Y:S05]  /*81c0*/  LDSM.16.M88.4 R24, [R16+UR8+0x8100] ;  /* 0x008100081018783b */ /* 0x000fea0008000200 */
[----:B------:R-:W-:Y:S01]  /*81d0*/  HMMA.16816.F32.BF16 R48, R52, R22, R48 ;  /* 0x000000163430723c */ /* 0x000fe20000041830 */
[----:B------:R-:W1:Y:S04]  /*81e0*/  LDSM.16.MT88.4 R20, [R0+UR8+0x11c00] ;  /* 0x011c00080014783b */ /* 0x000e680008004200 */
[----:B------:R-:W-:Y:S01]  /*81f0*/  LDSM.16.MT88.4 R52, [R2+UR8+0x12000] ;  /* 0x012000080234783b */ /* 0x000fe20008004200 */
[C---:B--2---:R-:W-:Y:S06]  /*8200*/  HMMA.16816.F32.BF16 R32, R28.reuse, R44, R32 ;  /* 0x0000002c1c20723c */ /* 0x044fec0000041820 */
[----:B------:R-:W-:Y:S01]  /*8210*/  HMMA.16816.F32.BF16 R96, R28, R36, R96 ;  /* 0x000000241c60723c */ /* 0x000fe20000041860 */
[----:B------:R-:W2:Y:S05]  /*8220*/  LDSM.16.M88.4 R28, [R16+UR8+0x100] ;  /* 0x00010008101c783b */ /* 0x000eaa0008000200 */
[C---:B---3--:R-:W-:Y:S06]  /*8230*/  HMMA.16816.F32.BF16 R88, R40.reuse, R44, R88 ;  /* 0x0000002c2858723c */ /* 0x048fec0000041858 */
[----:B------:R-:W-:Y:S06]  /*8240*/  HMMA.16816.F32.BF16 R48, R40, R36, R48 ;  /* 0x000000242830723c */ /* 0x000fec0000041830 */
[C---:B0-----:R-:W-:Y:S01]  /*8250*/  HMMA.16816.F32.BF16 R40, R92.reuse, R46, R32 ;  /* 0x0000002e5c28723c */ /* 0x041fe20000041820 */
[----:B------:R-:W0:Y:S05]  /*8260*/  LDSM.16.MT88.4 R32, [R0+UR8+0x12000] ;  /* 0x012000080020783b */ /* 0x000e2a0008004200 */
[----:B------:R-:W-:Y:S01]  /*8270*/  HMMA.16816.F32.BF16 R96, R92, R38, R96 ;  /* 0x000000265c60723c */ /* 0x000fe20000041860 */
[----:B------:R-:W3:Y:S05]  /*8280*/  LDSM.16.MT88.4 R92, [R2+UR8+0x12400] ;  /* 0x01240008025c783b */ /* 0x000eea0008004200 */
[C---:B-1----:R-:W-:Y:S01]  /*8290*/  HMMA.16816.F32.BF16 R88, R20.reuse, R46, R88 ;  /* 0x0000002e1458723c */ /* 0x042fe20000041858 */
[----:B------:R-:W-:Y:S05]  /*82a0*/  LDSM.16.M88.4 R44, [R3+UR8+0x100] ;  /* 0x00010008032c783b */ /* 0x000fea0008000200 */
[----:B------:R-:W-:Y:S01]  /*82b0*/  HMMA.16816.F32.BF16 R48, R20, R38, R48 ;  /* 0x000000261430723c */ /* 0x000fe20000041830 */
[----:B------:R-:W1:Y:S04]  /*82c0*/  LDSM.16.MT88.4 R20, [R0+UR8+0x12400] ;  /* 0x012400080014783b */ /* 0x000e680008004200 */
[----:B------:R-:W-:Y:S01]  /*82d0*/  LDSM.16.M88.4 R36, [R3+UR8+0x8100] ;  /* 0x008100080324783b */ /* 0x000fe20008000200 */
[C---:B--2---:R-:W-:Y:S06]  /*82e0*/  HMMA.16816.F32.BF16 R40, R52.reuse, R28, R40 ;  /* 0x0000001c3428723c */ /* 0x044fec0000041828 */
[----:B------:R-:W-:Y:S01]  /*82f0*/  HMMA.16816.F32.BF16 R96, R52, R24, R96 ;  /* 0x000000183460723c */ /* 0x000fe20000041860 */
[----:B------:R-:W2:Y:S05]  /*8300*/  LDSM.16.MT88.4 R52, [R2+UR8+0x12800] ;  /* 0x012800080234783b */ /* 0x000eaa0008004200 */
[C---:B0-----:R-:W-:Y:S06]  /*8310*/  HMMA.16816.F32.BF16 R88, R32.reuse, R28, R88 ;  /* 0x0000001c2058723c */ /* 0x041fec0000041858 */
[----:B------:R-:W-:Y:S01]  /*8320*/  HMMA.16816.F32.BF16 R48, R32, R24, R48 ;  /* 0x000000182030723c */ /* 0x000fe20000041830 */
[----:B------:R-:W0:Y:S05]  /*8330*/  LDSM.16.MT88.4 R32, [R0+UR8+0x12800] ;  /* 0x012800080020783b */ /* 0x000e2a0008004200 */
[C---:B---3--:R-:W-:Y:S06]  /*8340*/  HMMA.16816.F32.BF16 R40, R92.reuse, R30, R40 ;  /* 0x0000001e5c28723c */ /* 0x048fec0000041828 */
[----:B------:R-:W-:Y:S01]  /*8350*/  HMMA.16816.F32.BF16 R96, R92, R26, R96 ;  /* 0x0000001a5c60723c */ /* 0x000fe20000041860 */
[----:B------:R-:W3:Y:S05]  /*8360*/  LDSM.16.MT88.4 R92, [R2+UR8+0x12c00] ;  /* 0x012c0008025c783b */ /* 0x000eea0008004200 */
[C---:B-1----:R-:W-:Y:S01]  /*8370*/  HMMA.16816.F32.BF16 R88, R20.reuse, R30, R88 ;  /* 0x0000001e1458723c */ /* 0x042fe20000041858 */
[----:B------:R-:W-:Y:S04]  /*8380*/  LDSM.16.M88.4 R28, [R16+UR8+0x180] ;  /* 0x00018008101c783b */ /* 0x000fe80008000200 */
[----:B------:R-:W-:Y:S01]  /*8390*/  LDSM.16.M88.4 R16, [R16+UR8+0x8180] ;  /* 0x008180081010783b */ /* 0x000fe20008000200 */
[----:B------:R-:W-:Y:S03]  /*83a0*/  HMMA.16816.F32.BF16 R48, R20, R26, R48 ;  /* 0x0000001a1430723c */ /* 0x000fe60000041830 */
[----:B------:R-:W1:Y:S03]  /*83b0*/  LDSM.16.MT88.4 R20, [R0+UR8+0x12c00] ;  /* 0x012c00080014783b */ /* 0x000e660008004200 */
[C---:B--2---:R-:W-:Y:S01]  /*83c0*/  HMMA.16816.F32.BF16 R40, R52.reuse, R44, R40 ;  /* 0x0000002c3428723c */ /* 0x044fe20000041828 */
[----:B------:R-:W2:Y:S05]  /*83d0*/  LDSM.16.MT88.4 R24, [R2+UR8+0x13000] ;  /* 0x013000080218783b */ /* 0x000eaa0008004200 */
[----:B------:R-:W-:Y:S01]  /*83e0*/  HMMA.16816.F32.BF16 R96, R52, R36, R96 ;  /* 0x000000243460723c */ /* 0x000fe20000041860 */
[----:B------:R-:W-:Y:S05]  /*83f0*/  LDSM.16.MT88.4 R52, [R2+UR8+0x13400] ;  /* 0x013400080234783b */ /* 0x000fea0008004200 */
[C---:B0-----:R-:W-:Y:S06]  /*8400*/  HMMA.16816.F32.BF16 R88, R32.reuse, R44, R88 ;  /* 0x0000002c2058723c */ /* 0x041fec0000041858 */
[----:B------:R-:W-:Y:S01]  /*8410*/  HMMA.16816.F32.BF16 R48, R32, R36, R48 ;  /* 0x000000242030723c */ /* 0x000fe20000041830 */
[----:B------:R-:W0:Y:S05]  /*8420*/  LDSM.16.MT88.4 R32, [R0+UR8+0x13000] ;  /* 0x013000080020783b */ /* 0x000e2a0008004200 */
[C---:B---3--:R-:W-:Y:S06]  /*8430*/  HMMA.16816.F32.BF16 R40, R92.reuse, R46, R40 ;  /* 0x0000002e5c28723c */ /* 0x048fec0000041828 */
[----:B------:R-:W-:Y:S06]  /*8440*/  HMMA.16816.F32.BF16 R96, R92, R38, R96 ;  /* 0x000000265c60723c */ /* 0x000fec0000041860 */
        /* <DEDUP_REMOVED lines=8> */
[C---:B0-----:R-:W-:Y:S06]  /*84d0*/  HMMA.16816.F32.BF16 R88, R32.reuse, R28, R88 ;  /* 0x0000001c2058723c */ /* 0x041fec0000041858 */
[----:B------:R-:W-:Y:S01]  /*84e0*/  HMMA.16816.F32.BF16 R48, R32, R16, R48 ;  /* 0x000000102030723c */ /* 0x000fe20000041830 */
[----:B------:R-:W0:Y:S05]  /*84f0*/  LDSM.16.MT88.4 R32, [R0+UR8+0x13800] ;  /* 0x013800080020783b */ /* 0x000e2a0008004200 */
[C---:B------:R-:W-:Y:S06]  /*8500*/  HMMA.16816.F32.BF16 R40, R52.reuse, R30, R40 ;  /* 0x0000001e3428723c */ /* 0x040fec0000041828 */
[----:B------:R-:W-:Y:S01]  /*8510*/  HMMA.16816.F32.BF16 R96, R52, R18, R96 ;  /* 0x000000123460723c */ /* 0x000fe20000041860 */
[----:B------:R-:W3:Y:S05]  /*8520*/  LDSM.16.MT88.4 R52, [R2+UR8+0x13c00] ;  /* 0x013c00080234783b */ /* 0x000eea0008004200 */
[C---:B-1----:R-:W-:Y:S06]  /*8530*/  HMMA.16816.F32.BF16 R88, R20.reuse, R30, R88 ;  /* 0x0000001e1458723c */ /* 0x042fec0000041858 */
[----:B------:R-:W-:Y:S01]  /*8540*/  HMMA.16816.F32.BF16 R48, R20, R18, R48 ;  /* 0x000000121430723c */ /* 0x000fe20000041830 */
[----:B------:R1:W4:Y:S05]  /*8550*/  LDSM.16.MT88.4 R16, [R0+UR8+0x13c00] ;  /* 0x013c00080010783b */ /* 0x00032a0008004200 */
[C---:B--2---:R-:W-:Y:S06]  /*8560*/  HMMA.16816.F32.BF16 R40, R36.reuse, R24, R40 ;  /* 0x000000182428723c */ /* 0x044fec0000041828 */
[----:B------:R-:W-:Y:S06]  /*8570*/  HMMA.16816.F32.BF16 R96, R36, R44, R96 ;  /* 0x0000002c2460723c */ /* 0x000fec0000041860 */
[C---:B0-----:R-:W-:Y:S06]  /*8580*/  HMMA.16816.F32.BF16 R88, R32.reuse, R24, R88 ;  /* 0x000000182058723c */ /* 0x041fec0000041858 */
[----:B------:R-:W-:Y:S01]  /*8590*/  HMMA.16816.F32.BF16 R48, R32, R44, R48 ;  /* 0x0000002c2030723c */ /* 0x000fe20000041830 */
[----:B-1----:R-:W-:-:S05]  /*85a0*/  LOP3.LUT R0, R157, 0x3, RZ, 0xc0, !PT ;  /* 0x000000039d007812 */ /* 0x002fca00078ec0ff */
[----:B---3--:R-:W-:Y:S01]  /*85b0*/  HMMA.16816.F32.BF16 R40, R52, R26, R40 ;  /* 0x0000001a3428723c */ /* 0x008fe20000041828 */
[----:B------:R-:W-:-:S05]  /*85c0*/  IMAD.SHL.U32 R0, R0, 0x2, RZ ;  /* 0x0000000200007824 */ /* 0x000fca00078e00ff */
[----:B------:R-:W-:Y:S01]  /*85d0*/  HMMA.16816.F32.BF16 R96, R52, R46, R96 ;  /* 0x0000002e3460723c */ /* 0x000fe20000041860 */
[----:B------:R-:W-:-:S05]  /*85e0*/  LOP3.LUT R2, R157, 0xe0, RZ, 0xc0, !PT ;  /* 0x000000e09d027812 */ /* 0x000fca00078ec0ff */
[----:B----4-:R-:W-:Y:S01]  /*85f0*/  HMMA.16816.F32.BF16 R88, R16, R26, R88 ;  /* 0x0000001a1058723c */ /* 0x010fe20000041858 */
[----:B------:R-:W-:-:S05]  /*8600*/  LEA.HI R0, R2, R0, RZ, 0x1e ;  /* 0x0000000002007211 */ /* 0x000fca00078ff0ff */
[----:B------:R-:W-:Y:S01]  /*8610*/  HMMA.16816.F32.BF16 R48, R16, R46, R48 ;  /* 0x0000002e1030723c */ /* 0x000fe20000041830 */
[----:B------:R-:W-:-:S05]  /*8620*/  VIADD R0, R0, UR4 ;  /* 0x0000000400007c36 */ /* 0x000fca0008000000 */
[----:B------:R-:W-:Y:S01]  /*8630*/  FMUL R20, R42, UR12 ;  /* 0x0000000c2a147c20 */ /* 0x000fe20008400000 */
[-C--:B------:R-:W-:Y:S01]  /*8640*/  ISETP.GE.AND P6, PT, R11, R0.reuse, PT ;  /* 0x000000000b00720c */ /* 0x080fe20003fc6270 */
[----:B------:R-:W-:Y:S02]  /*8650*/  VIADD R18, R0, 0x41 ;  /* 0x0000004100127836 */ /* 0x000fe40000000000 */
[----:B------:R-:W-:Y:S01]  /*8660*/  FMUL R26, R41, UR12 ;  /* 0x0000000c291a7c20 */ /* 0x000fe20008400000 */
[----:B------:R-:W-:Y:S01]  /*8670*/  FMUL R19, R43, UR12 ;  /* 0x0000000c2b137c20 */ /* 0x000fe20008400000 */
[-C--:B------:R-:W-:Y:S02]  /*8680*/  ISETP.GT.AND P3, PT, R10, R0.reuse, PT ;  /* 0x000000000a00720c */ /* 0x080fe40003f64270 */
[----:B------:R-:W-:Y:S01]  /*8690*/  ISETP.GT.AND P5, PT, R11, R0, PT ;  /* 0x000000000b00720c */ /* 0x000fe20003fa4270 */
[----:B------:R-:W-:Y:S01]  /*86a0*/  FMUL R22, R97, UR12 ;  /* 0x0000000c61167c20 */ /* 0x000fe20008400000 */
[----:B------:R-:W-:-:S02]  /*86b0*/  IADD3 R4, R0, 0x40, RZ ;  /* 0x0000004000047810 */ /* 0x000fc40007ffe0ff */
[----:B------:R-:W-:Y:S01]  /*86c0*/  FSEL R20, R20, -INF , P6 ;  /* 0xff80000014147808 */ /* 0x000fe20003000000 */
[----:B------:R-:W-:Y:S01]  /*86d0*/  FMUL R27, R40, UR12 ;  /* 0x0000000c281b7c20 */ /* 0x000fe20008400000 */
[----:B------:R-:W-:Y:S01]  /*86e0*/  ISETP.GE.AND P6, PT, R10, R18, PT ;  /* 0x000000120a00720c */ /* 0x000fe20003fc6270 */
[----:B------:R-:W-:Y:S01]  /*86f0*/  FMUL R2, R96, UR12 ;  /* 0x0000000c60027c20 */ /* 0x000fe20008400000 */
[----:B------:R-:W-:Y:S01]  /*8700*/  FMUL R3, R98, UR12 ;  /* 0x0000000c62037c20 */ /* 0x000fe20008400000 */
[----:B------:R-:W-:Y:S02]  /*8710*/  FSEL R26, R26, -INF , P3 ;  /* 0xff8000001a1a7808 */ /* 0x000fe40001800000 */
[----:B------:R-:W-:Y:S02]  /*8720*/  FSEL R19, R19, -INF , P5 ;  /* 0xff80000013137808 */ /* 0x000fe40002800000 */
[C---:B------:R-:W-:Y:S02]  /*8730*/  ISETP.GE.AND P2, PT, R10.reuse, R0, PT ;  /* 0x000000000a00720c */ /* 0x040fe40003f46270 */
[----:B------:R-:W-:-:S02]  /*8740*/  ISETP.GE.AND P3, PT, R10, R4, PT ;  /* 0x000000040a00720c */ /* 0x000fc40003f66270 */
[----:B------:R-:W-:Y:S01]  /*8750*/  ISETP.GE.AND P5, PT, R11, R4, PT ;  /* 0x000000040b00720c */ /* 0x000fe20003fa6270 */
[----:B------:R-:W-:Y:S01]  /*8760*/  FMUL R17, R99, UR12 ;  /* 0x0000000c63117c20 */ /* 0x000fe20008400000 */
[----:B------:R-:W-:Y:S01]  /*8770*/  FSEL R22, R22, -INF , P6 ;  /* 0xff80000016167808 */ /* 0x000fe20003000000 */
[----:B------:R-:W-:Y:S01]  /*8780*/  FMUL R21, R88, UR12 ;  /* 0x0000000c58157c20 */ /* 0x000fe20008400000 */
[----:B------:R-:W-:Y:S01]  /*8790*/  ISETP.GE.AND P4, PT, R12, R0, PT ;  /* 0x000000000c00720c */ /* 0x000fe20003f86270 */
[----:B------:R-:W-:Y:S01]  /*87a0*/  FMUL R89, R89, UR12 ;  /* 0x0000000c59597c20 */ /* 0x000fe20008400000 */
[----:B------:R-:W-:Y:S01]  /*87b0*/  ISETP.GE.AND P6, PT, R11, R18, PT ;  /* 0x000000120b00720c */ /* 0x000fe20003fc6270 */
[----:B------:R-:W-:Y:S01]  /*87c0*/  FMUL R16, R90, UR12 ;  /* 0x0000000c5a107c20 */ /* 0x000fe20008400000 */
[----:B------:R-:W-:Y:S01]  /*87d0*/  FSEL R27, R27, -INF , P2 ;  /* 0xff8000001b1b7808 */ /* 0x000fe20001000000 */
[----:B------:R-:W-:Y:S01]  /*87e0*/  FMUL R25, R91, UR12 ;  /* 0x0000000c5b197c20 */ /* 0x000fe20008400000 */
[----:B------:R-:W-:-:S02]  /*87f0*/  FSEL R2, R2, -INF , P3 ;  /* 0xff80000002027808 */ /* 0x000fc40001800000 */
[----:B------:R-:W-:Y:S02]  /*8800*/  FSEL R3, R3, -INF , P5 ;  /* 0xff80000003037808 */ /* 0x000fe40002800000 */
[-C--:B------:R-:W-:Y:S02]  /*8810*/  ISETP.GT.AND P2, PT, R12, R0.reuse, PT ;  /* 0x000000000c00720c */ /* 0x080fe40003f44270 */
[CC--:B------:R-:W-:Y:S02]  /*8820*/  ISETP.GE.AND P3, PT, R13.reuse, R0.reuse, PT ;  /* 0x000000000d00720c */ /* 0x0c0fe40003f66270 */
[----:B------:R-:W-:Y:S01]  /*8830*/  ISETP.GT.AND P5, PT, R13, R0, PT ;  /* 0x000000000d00720c */ /* 0x000fe20003fa4270 */
[----:B------:R-:W-:Y:S01]  /*8840*/  FMUL R33, R48, UR12 ;  /* 0x0000000c30217c20 */ /* 0x000fe20008400000 */
[----:B------:R-:W-:Y:S01]  /*8850*/  FSEL R17, R17, -INF , P6 ;  /* 0xff80000011117808 */ /* 0x000fe20003000000 */
[----:B------:R-:W-:Y:S01]  /*8860*/  FMUL R23, R50, UR12 ;  /* 0x0000000c32177c20 */ /* 0x000fe20008400000 */
[----:B------:R-:W-:-:S02]  /*8870*/  FSEL R21, R21, -INF , P4 ;  /* 0xff80000015157808 */ /* 0x000fc40002000000 */
[-C--:B------:R-:W-:Y:S02]  /*8880*/  ISETP.GE.AND P6, PT, R12, R4.reuse, PT ;  /* 0x000000040c00720c */ /* 0x080fe40003fc6270 */
[----:B------:R-:W-:Y:S02]  /*8890*/  ISETP.GE.AND P4, PT, R13, R4, PT ;  /* 0x000000040d00720c */ /* 0x000fe40003f86270 */
[----:B------:R-:W-:Y:S02]  /*88a0*/  FSEL R4, R89, -INF , P2 ;  /* 0xff80000059047808 */ /* 0x000fe40001000000 */
[----:B------:R-:W-:Y:S02]  /*88b0*/  FSEL R16, R16, -INF , P3 ;  /* 0xff80000010107808 */ /* 0x000fe40001800000 */
[----:B------:R-:W-:Y:S01]  /*88c0*/  FSEL R25, R25, -INF , P5 ;  /* 0xff80000019197808 */ /* 0x000fe20002800000 */
[----:B------:R-:W-:Y:S01]  /*88d0*/  FMUL R24, R49, UR12 ;  /* 0x0000000c31187c20 */ /* 0x000fe20008400000 */
[----:B------:R-:W-:-:S02]  /*88e0*/  ISETP.GE.AND P2, PT, R12, R18, PT ;  /* 0x000000120c00720c */ /* 0x000fc40003f46270 */
[----:B------:R-:W-:Y:S01]  /*88f0*/  ISETP.GE.AND P3, PT, R13, R18, PT ;  /* 0x000000120d00720c */ /* 0x000fe20003f66270 */
[----:B------:R-:W-:Y:S01]  /*8900*/  FMUL R18, R51, UR12 ;  /* 0x0000000c33127c20 */ /* 0x000fe20008400000 */
[----:B------:R-:W-:Y:S02]  /*8910*/  FSEL R33, R33, -INF , P6 ;  /* 0xff80000021217808 */ /* 0x000fe40003000000 */
[----:B------:R-:W-:Y:S02]  /*8920*/  FSEL R23, R23, -INF , P4 ;  /* 0xff80000017177808 */ /* 0x000fe40002000000 */
[----:B------:R-:W-:Y:S02]  /*8930*/  FMNMX R31, R27, R26, !PT ;  /* 0x0000001a1b1f7209 */ /* 0x000fe40007800000 */
[----:B------:R-:W-:Y:S02]  /*8940*/  FMNMX R32, R20, R19, !PT ;  /* 0x0000001314207209 */ /* 0x000fe40007800000 */
[----:B------:R-:W-:-:S02]  /*8950*/  FMNMX R29, R21, R4, !PT ;  /* 0x00000004151d7209 */ /* 0x000fc40007800000 */
[----:B------:R-:W-:Y:S02]  /*8960*/  FMNMX R28, R16, R25, !PT ;  /* 0x00000019101c7209 */ /* 0x000fe40007800000 */
[----:B------:R-:W-:Y:S02]  /*8970*/  FSEL R24, R24, -INF , P2 ;  /* 0xff80000018187808 */ /* 0x000fe40001000000 */
[----:B------:R-:W-:Y:S02]  /*8980*/  FSEL R18, R18, -INF , P3 ;  /* 0xff80000012127808 */ /* 0x000fe40001800000 */
[----:B------:R-:W-:Y:S02]  /*8990*/  FMNMX R31, R2, R31, !PT ;  /* 0x0000001f021f7209 */ /* 0x000fe40007800000 */
[----:B------:R-:W-:Y:S02]  /*89a0*/  FMNMX R32, R3, R32, !PT ;  /* 0x0000002003207209 */ /* 0x000fe40007800000 */
[----:B------:R-:W-:-:S02]  /*89b0*/  FMNMX R29, R33, R29, !PT ;  /* 0x0000001d211d7209 */ /* 0x000fc40007800000 */
[----:B------:R-:W-:Y:S02]  /*89c0*/  FMNMX R28, R23, R28, !PT ;  /* 0x0000001c171c7209 */ /* 0x000fe40007800000 */
[----:B------:R-:W-:Y:S02]  /*89d0*/  FMNMX R31, R22, R31, !PT ;  /* 0x0000001f161f7209 */ /* 0x000fe40007800000 */
[----:B------:R-:W-:Y:S02]  /*89e0*/  FMNMX R32, R17, R32, !PT ;  /* 0x0000002011207209 */ /* 0x000fe40007800000 */
[----:B------:R-:W-:Y:S02]  /*89f0*/  FMNMX R29, R24, R29, !PT ;  /* 0x0000001d181d7209 */ /* 0x000fe40007800000 */
[----:B------:R-:W-:Y:S01]  /*8a00*/  FMNMX R28, R18, R28, !PT ;  /* 0x0000001c121c7209 */ /* 0x000fe20007800000 */
[----:B------:R-:W0:Y:S04]  /*8a10*/  SHFL.BFLY PT, R34, R31, 0x2, 0x1f ;  /* 0x0c401f001f227f89 */ /* 0x000e2800000e0000 */
[----:B------:R-:W1:Y:S04]  /*8a20*/  SHFL.BFLY PT, R35, R32, 0x2, 0x1f ;  /* 0x0c401f0020237f89 */ /* 0x000e6800000e0000 */
[----:B------:R-:W2:Y:S04]  /*8a30*/  SHFL.BFLY PT, R30, R29, 0x2, 0x1f ;  /* 0x0c401f001d1e7f89 */ /* 0x000ea800000e0000 */
[----:B------:R-:W3:Y:S01]  /*8a40*/  SHFL.BFLY PT, R0, R28, 0x2, 0x1f ;  /* 0x0c401f001c007f89 */ /* 0x000ee200000e0000 */
[----:B0-----:R-:W-:-:S02]  /*8a50*/  FMNMX R34, R31, R34, !PT ;  /* 0x000000221f227209 */ /* 0x001fc40007800000 */
[----:B-1----:R-:W-:Y:S02]  /*8a60*/  FMNMX R35, R32, R35, !PT ;  /* 0x0000002320237209 */ /* 0x002fe40007800000 */
[----:B--2---:R-:W-:Y:S02]  /*8a70*/  FMNMX R30, R29, R30, !PT ;  /* 0x0000001e1d1e7209 */ /* 0x004fe40007800000 */
[----:B---3--:R-:W-:Y:S01]  /*8a80*/  FMNMX R0, R28, R0, !PT ;  /* 0x000000001c007209 */ /* 0x008fe20007800000 */
[----:B------:R-:W0:Y:S04]  /*8a90*/  SHFL.BFLY PT, R29, R35, 0x1, 0x1f ;  /* 0x0c201f00231d7f89 */ /* 0x000e2800000e0000 */
[----:B------:R-:W1:Y:S04]  /*8aa0*/  SHFL.BFLY PT, R28, R34, 0x1, 0x1f ;  /* 0x0c201f00221c7f89 */ /* 0x000e6800000e0000 */
[----:B------:R-:W2:Y:S04]  /*8ab0*/  SHFL.BFLY PT, R31, R30, 0x1, 0x1f ;  /* 0x0c201f001e1f7f89 */ /* 0x000ea800000e0000 */
[----:B------:R-:W3:Y:S01]  /*8ac0*/  SHFL.BFLY PT, R32, R0, 0x1, 0x1f ;  /* 0x0c201f0000207f89 */ /* 0x000ee200000e0000 */
[----:B------:R-:W-:Y:S01]  /*8ad0*/  BSSY B0, `(.L_x_1) ;  /* 0x0000009000007945 */ /* 0x000fe20003800000 */
[----:B0-----:R-:W-:-:S02]  /*8ae0*/  FMNMX R29, R35, R29, !PT ;  /* 0x0000001d231d7209 */ /* 0x001fc40007800000 */
[----:B-1----:R-:W-:Y:S02]  /*8af0*/  FMNMX R28, R34, R28, !PT ;  /* 0x0000001c221c7209 */ /* 0x002fe40007800000 */
[----:B--2---:R-:W-:Y:S02]  /*8b00*/  FMNMX R31, R30, R31, !PT ;  /* 0x0000001f1e1f7209 */ /* 0x004fe40007800000 */
[----:B---3--:R-:W-:Y:S01]  /*8b10*/  FMNMX R32, R0, R32, !PT ;  /* 0x0000002000207209 */ /* 0x008fe20007800000 */
[----:B------:R-:W-:Y:S06]  /*8b20*/  BAR.SYNC.DEFER_BLOCKING 0x0 ;  /* 0x0000000000007b1d */ /* 0x000fec0000010000 */
[----:B------:R-:W-:Y:S05]  /*8b30*/  @P0 BRA `(.L_x_2) ;  /* 0x0000000000080947 */ /* 0x000fea0003800000 */
[----:B------:R0:W-:Y:S04]  /*8b40*/  STS [R232], R28 ;  /* 0x0000001ce8007388 */ /* 0x0001e80000000800 */
[----:B------:R0:W-:Y:S02]  /*8b50*/  STS [R230], R29 ;  /* 0x0000001de6007388 */ /* 0x0001e40000000800 */
.L_x_2:
[----:B------:R-:W-:Y:S05]  /*8b60*/  BSYNC B0 ;  /* 0x0000000000007941 */ /* 0x000fea0003800000 */
.L_x_1:
[----:B------:R-:W-:Y:S04]  /*8b70*/  BSSY B0, `(.L_x_3) ;  /* 0x0000004000007945 */ /* 0x000fe80003800000 */
[----:B------:R-:W-:Y:S05]  /*8b80*/  @P0 BRA `(.L_x_4) ;  /* 0x0000000000080947 */ /* 0x000fea0003800000 */
[----:B------:R1:W-:Y:S04]  /*8b90*/  STS [R228], R31 ;  /* 0x0000001fe4007388 */ /* 0x0003e80000000800 */
[----:B------:R1:W-:Y:S02]  /*8ba0*/  @!P0 STS [R226], R32 ;  /* 0x00000020e2008388 */ /* 0x0003e40000000800 */
.L_x_4:
[----:B------:R-:W-:Y:S05]  /*8bb0*/  BSYNC B0 ;  /* 0x0000000000007941 */ /* 0x000fea0003800000 */
.L_x_3:
[----:B------:R-:W2:Y:S01]  /*8bc0*/  S2R R42, SR_TID.X ;  /* 0x00000000002a7919 */ /* 0x000ea20000002100 */
[----:B------:R-:W-:Y:S01]  /*8bd0*/  BSSY B0, `(.L_x_5) ;  /* 0x0000072000007945 */ /* 0x000fe20003800000 */
[----:B------:R-:W-:Y:S06]  /*8be0*/  BAR.SYNC.DEFER_BLOCKING 0x0 ;  /* 0x0000000000007b1d */ /* 0x000fec0000010000 */
[----:B0-----:R-:W0:Y:S01]  /*8bf0*/  S2R R29, SR_TID.X ;  /* 0x00000000001d7919 */ /* 0x001e220000002100 */
[----:B--2---:R-:W-:-:S04]  /*8c00*/  LOP3.LUT R42, R42, 0xff, RZ, 0xc0, !PT ;  /* 0x000000ff2a2a7812 */ /* 0x004fc800078ec0ff */
[----:B------:R-:W-:-:S05]  /*8c10*/  LEA R42, R42, UR8, 0x2 ;  /* 0x000000082a2a7c11 */ /* 0x000fca000f8e10ff */
[----:B------:R-:W2:Y:S01]  /*8c20*/  LDS R0, [R42] ;  /* 0x000000002a007984 */ /* 0x000ea20000000800 */
[----:B0-----:R-:W-:-:S04]  /*8c30*/  LOP3.LUT R29, R29, 0x1c, RZ, 0xc0, !PT ;  /* 0x0000001c1d1d7812 */ /* 0x001fc800078ec0ff */
[----:B------:R-:W-:Y:S01]  /*8c40*/  LEA R29, R29, UR8, 0x3 ;  /* 0x000000081d1d7c11 */ /* 0x000fe2000f8e18ff */
[----:B--2---:R-:W0:Y:S02]  /*8c50*/  SHFL.BFLY PT, R28, R0, 0x4, 0x1f ;  /* 0x0c801f00001c7f89 */ /* 0x004e2400000e0000 */
[----:B0-----:R-:W-:-:S05]  /*8c60*/  FMNMX R28, R0, R28, !PT ;  /* 0x0000001c001c7209 */ /* 0x001fca0007800000 */
[----:B------:R-:W0:Y:S02]  /*8c70*/  SHFL.BFLY PT, R0, R28, 0x2, 0x1f ;  /* 0x0c401f001c007f89 */ /* 0x000e2400000e0000 */
[----:B0-----:R-:W-:-:S05]  /*8c80*/  FMNMX R0, R28, R0, !PT ;  /* 0x000000001c007209 */ /* 0x001fca0007800000 */
[----:B------:R-:W0:Y:S02]  /*8c90*/  SHFL.BFLY PT, R28, R0, 0x1, 0x1f ;  /* 0x0c201f00001c7f89 */ /* 0x000e2400000e0000 */
[----:B0-----:R-:W-:-:S05]  /*8ca0*/  FMNMX R28, R0, R28, !PT ;  /* 0x0000001c001c7209 */ /* 0x001fca0007800000 */
[----:B------:R-:W-:Y:S01]  /*8cb0*/  @!P1 STS [R42], R28 ;  /* 0x0000001c2a009388 */ /* 0x000fe20000000800 */
[----:B------:R-:W-:Y:S06]  /*8cc0*/  BAR.SYNC.DEFER_BLOCKING 0x0 ;  /* 0x0000000000007b1d */ /* 0x000fec0000010000 */
[----:B------:R-:W0:Y:S04]  /*8cd0*/  LDS R0, [R29] ;  /* 0x000000001d007984 */ /* 0x000e280000000800 */
[----:B------:R-:W2:Y:S04]  /*8ce0*/  LDS R28, [R222] ;  /* 0x00000000de1c7984 */ /* 0x000ea80000000800 */
[----:B------:R-:W3:Y:S04]  /*8cf0*/  LDS R34, [R220] ;  /* 0x00000000dc227984 */ /* 0x000ee80000000800 */
[----:B-1----:R-:W-:Y:S01]  /*8d00*/  LDS R32, [R213] ;  /* 0x00000000d5207984 */ /* 0x002fe20000000800 */
[----:B0-----:R-:W-:-:S05]  /*8d10*/  FMNMX R0, R0, R6, !PT ;  /* 0x0000000600007209 */ /* 0x001fca0007800000 */
[--C-:B------:R-:W-:Y:S01]  /*8d20*/  FADD R26, R26, -R0.reuse ;  /* 0x800000001a1a7221 */ /* 0x100fe20000000000 */
[--C-:B------:R-:W-:Y:S01]  /*8d30*/  FADD R22, R22, -R0.reuse ;  /* 0x8000000016167221 */ /* 0x100fe20000000000 */
[----:B------:R-:W-:Y:S01]  /*8d40*/  FADD R30, R27, -R0 ;  /* 0x800000001b1e7221 */ /* 0x000fe20000000000 */
[----:B------:R-:W-:Y:S01]  /*8d50*/  FADD R6, -R0, R6 ;  /* 0x0000000600067221 */ /* 0x000fe20000000100 */
[----:B------:R-:W-:Y:S01]  /*8d60*/  FMUL R31, R26, 1.4426950216293334961 ;  /* 0x3fb8aa3b1a1f7820 */ /* 0x000fe20000400000 */
[----:B------:R-:W-:Y:S01]  /*8d70*/  FADD R26, R2, -R0 ;  /* 0x80000000021a7221 */ /* 0x000fe20000000000 */
[----:B--2---:R-:W-:Y:S01]  /*8d80*/  FMNMX R2, R28, R15, !PT ;  /* 0x0000000f1c027209 */ /* 0x004fe20007800000 */
[----:B------:R-:W-:Y:S01]  /*8d90*/  FMUL R22, R22, 1.4426950216293334961 ;  /* 0x3fb8aa3b16167820 */ /* 0x000fe20000400000 */
[----:B------:R-:W-:Y:S01]  /*8da0*/  FMUL R30, R30, 1.4426950216293334961 ;  /* 0x3fb8aa3b1e1e7820 */ /* 0x000fe20000400000 */
[----:B------:R-:W-:Y:S01]  /*8db0*/  FMUL R26, R26, 1.4426950216293334961 ;  /* 0x3fb8aa3b1a1a7820 */ /* 0x000fe20000400000 */
[----:B------:R-:W-:Y:S01]  /*8dc0*/  MUFU.EX2 R31, R31 ;  /* 0x0000001f001f7308 */ /* 0x000fe20000000800 */
[--C-:B------:R-:W-:Y:S01]  /*8dd0*/  FADD R19, R19, -R2.reuse ;  /* 0x8000000213137221 */ /* 0x100fe20000000000 */
[----:B------:R-:W-:Y:S01]  /*8de0*/  FADD R17, R17, -R2 ;  /* 0x8000000211117221 */ /* 0x000fe20000000000 */
[----:B------:R-:W-:Y:S01]  /*8df0*/  FADD R15, -R2, R15 ;  /* 0x0000000f020f7221 */ /* 0x000fe20000000100 */
[----:B------:R-:W-:Y:S01]  /*8e00*/  FMUL R6, R6, 1.4426950216293334961 ;  /* 0x3fb8aa3b06067820 */ /* 0x000fe20000400000 */
[----:B------:R-:W-:Y:S01]  /*8e10*/  FMUL R19, R19, 1.4426950216293334961 ;  /* 0x3fb8aa3b13137820 */ /* 0x000fe20000400000 */
[----:B------:R-:W-:-:S02]  /*8e20*/  FMUL R17, R17, 1.4426950216293334961 ;  /* 0x3fb8aa3b11117820 */ /* 0x000fc40000400000 */
[----:B------:R0:W-:Y:S08]  /*8e30*/  MUFU.EX2 R28, R26 ;  /* 0x0000001a001c7308 */ /* 0x0001f00000000800 */
[----:B------:R-:W1:Y:S01]  /*8e40*/  MUFU.EX2 R30, R30 ;  /* 0x0000001e001e7308 */ /* 0x000e620000000800 */
[----:B0-----:R-:W-:-:S04]  /*8e50*/  FADD R26, R20, -R2 ;  /* 0x80000002141a7221 */ /* 0x001fc80000000000 */
[----:B------:R-:W-:-:S03]  /*8e60*/  FMUL R26, R26, 1.4426950216293334961 ;  /* 0x3fb8aa3b1a1a7820 */ /* 0x000fc60000400000 */
[----:B------:R0:W2:Y:S08]  /*8e70*/  MUFU.EX2 R20, R22 ;  /* 0x0000001600147308 */ /* 0x0000b00000000800 */
[----:B------:R-:W-:Y:S01]  /*8e80*/  MUFU.EX2 R29, R26 ;  /* 0x0000001a001d7308 */ /* 0x000fe20000000800 */
[----:B0-----:R-:W-:Y:S01]  /*8e90*/  FADD R22, R3, -R2 ;  /* 0x8000000203167221 */ /* 0x001fe20000000000 */
[----:B---3--:R-:W-:Y:S01]  /*8ea0*/  FMNMX R3, R34, R7, !PT ;  /* 0x0000000722037209 */ /* 0x008fe20007800000 */
[----:B-1----:R-:W-:-:S02]  /*8eb0*/  FADD R39, R30, R31 ;  /* 0x0000001f1e277221 */ /* 0x002fc40000000000 */
[----:B------:R-:W-:Y:S02]  /*8ec0*/  FMUL R22, R22, 1.4426950216293334961 ;  /* 0x3fb8aa3b16167820 */ /* 0x000fe40000400000 */
[--C-:B------:R-:W-:Y:S01]  /*8ed0*/  FADD R4, R4, -R3.reuse ;  /* 0x8000000304047221 */ /* 0x100fe20000000000 */
[----:B------:R-:W0:Y:S01]  /*8ee0*/  MUFU.EX2 R19, R19 ;  /* 0x0000001300137308 */ /* 0x000e220000000800 */
[----:B------:R-:W-:Y:S01]  /*8ef0*/  FADD R33, R33, -R3 ;  /* 0x8000000321217221 */ /* 0x000fe20000000000 */
[----:B------:R-:W-:Y:S01]  /*8f00*/  FADD R39, R28, R39 ;  /* 0x000000271c277221 */ /* 0x000fe20000000000 */
[----:B------:R-:W-:Y:S02]  /*8f10*/  FMUL R4, R4, 1.4426950216293334961 ;  /* 0x3fb8aa3b04047820 */ /* 0x000fe40000400000 */
[----:B------:R-:W-:Y:S01]  /*8f20*/  FMUL R33, R33, 1.4426950216293334961 ;  /* 0x3fb8aa3b21217820 */ /* 0x000fe20000400000 */
[----:B--2---:R-:W-:Y:S02]  /*8f30*/  FADD R39, R20, R39 ;  /* 0x0000002714277221 */ /* 0x004fe40000000000 */
[----:B------:R1:W2:Y:S03]  /*8f40*/  MUFU.EX2 R27, R22 ;  /* 0x00000016001b7308 */ /* 0x0002a60000000800 */
[----:B------:R-:W3:Y:S05]  /*8f50*/  SHFL.BFLY PT, R36, R39, 0x2, 0x1f ;  /* 0x0c401f0027247f89 */ /* 0x000eea00000e0000 */
[----:B------:R-:W-:Y:S01]  /*8f60*/  MUFU.EX2 R6, R6 ;  /* 0x0000000600067308 */ /* 0x000fe20000000800 */
[----:B-1----:R-:W-:Y:S01]  /*8f70*/  FADD R22, R21, -R3 ;  /* 0x8000000315167221 */ /* 0x002fe20000000000 */
[----:B0-----:R-:W-:-:S03]  /*8f80*/  FADD R37, R29, R19 ;  /* 0x000000131d257221 */ /* 0x001fc60000000000 */
[----:B------:R-:W-:-:S03]  /*8f90*/  FMUL R22, R22, 1.4426950216293334961 ;  /* 0x3fb8aa3b16167820 */ /* 0x000fc60000400000 */
[----:B------:R0:W1:Y:S01]  /*8fa0*/  MUFU.EX2 R21, R17 ;  /* 0x0000001100157308 */ /* 0x0000620000000800 */
[----:B--2---:R-:W-:-:S07]  /*8fb0*/  FADD R37, R27, R37 ;  /* 0x000000251b257221 */ /* 0x004fce0000000000 */
[----:B------:R-:W-:Y:S01]  /*8fc0*/  MUFU.EX2 R26, R22 ;  /* 0x00000016001a7308 */ /* 0x000fe20000000800 */
[----:B0-----:R-:W-:Y:S01]  /*8fd0*/  FADD R17, R24, -R3 ;  /* 0x8000000318117221 */ /* 0x001fe20000000000 */
[----:B---3--:R-:W-:Y:S01]  /*8fe0*/  FADD R36, R39, R36 ;  /* 0x0000002427247221 */ /* 0x008fe20000000000 */
[----:B------:R-:W-:Y:S02]  /*8ff0*/  FMUL R39, R15, 1.4426950216293334961 ;  /* 0x3fb8aa3b0f277820 */ /* 0x000fe40000400000 */
[----:B------:R-:W-:Y:S01]  /*9000*/  FMUL R17, R17, 1.4426950216293334961 ;  /* 0x3fb8aa3b11117820 */ /* 0x000fe20000400000 */
[----:B------:R-:W-:Y:S02]  /*9010*/  FADD R15, -R3, R7 ;  /* 0x00000007030f7221 */ /* 0x000fe40000000100 */
[----:B------:R0:W2:Y:S01]  /*9020*/  MUFU.EX2 R22, R4 ;  /* 0x0000000400167308 */ /* 0x0000a20000000800 */
[----:B-1----:R-:W-:Y:S01]  /*9030*/  FADD R37, R21, R37 ;  /* 0x0000002515257221 */ /* 0x002fe20000000000 */
[----:B------:R-:W-:-:S04]  /*9040*/  FMUL R15, R15, 1.4426950216293334961 ;  /* 0x3fb8aa3b0f0f7820 */ /* 0x000fc80000400000 */
[----:B------:R-:W1:Y:S02]  /*9050*/  SHFL.BFLY PT, R38, R37, 0x2, 0x1f ;  /* 0x0c401f0025267f89 */ /* 0x000e6400000e0000 */
[----:B------:R-:W3:Y:S01]  /*9060*/  MUFU.EX2 R24, R33 ;  /* 0x0000002100187308 */ /* 0x000ee20000000800 */
[----:B0-----:R-:W-:-:S05]  /*9070*/  FMNMX R4, R32, R14, !PT ;  /* 0x0000000e20047209 */ /* 0x001fca0007800000 */
[--C-:B------:R-:W-:Y:S01]  /*9080*/  FADD R16, R16, -R4.reuse ;  /* 0x8000000410107221 */ /* 0x100fe20000000000 */
[--C-:B------:R-:W-:Y:S01]  /*9090*/  FADD R32, R25, -R4.reuse ;  /* 0x8000000419207221 */ /* 0x100fe20000000000 */
[--C-:B------:R-:W-:Y:S01]  /*90a0*/  FADD R23, R23, -R4.reuse ;  /* 0x8000000417177221 */ /* 0x100fe20000000000 */
[----:B------:R-:W-:Y:S01]  /*90b0*/  FADD R18, R18, -R4 ;  /* 0x8000000412127221 */ /* 0x000fe20000000000 */
[----:B------:R-:W-:Y:S01]  /*90c0*/  FMUL R16, R16, 1.4426950216293334961 ;  /* 0x3fb8aa3b10107820 */ /* 0x000fe20000400000 */
[----:B------:R-:W0:Y:S01]  /*90d0*/  MUFU.EX2 R17, R17 ;  /* 0x0000001100117308 */ /* 0x000e220000000800 */
[----:B------:R-:W-:Y:S01]  /*90e0*/  FMUL R23, R23, 1.4426950216293334961 ;  /* 0x3fb8aa3b17177820 */ /* 0x000fe20000400000 */
[----:B------:R-:W-:Y:S01]  /*90f0*/  FMUL R18, R18, 1.4426950216293334961 ;  /* 0x3fb8aa3b12127820 */ /* 0x000fe20000400000 */
[----:B------:R-:W-:-:S04]  /*9100*/  FADD R14, -R4, R14 ;  /* 0x0000000e040e7221 */ /* 0x000fc80000000100 */
[----:B------:R-:W-:Y:S01]  /*9110*/  FMUL R14, R14, 1.4426950216293334961 ;  /* 0x3fb8aa3b0e0e7820 */ /* 0x000fe20000400000 */
[----:B------:R4:W-:Y:S01]  /*9120*/  MUFU.EX2 R25, R16 ;  /* 0x0000001000197308 */ /* 0x0009e20000000800 */
[----:B-1----:R-:W-:Y:S02]  /*9130*/  FADD R38, R37, R38 ;  /* 0x0000002625267221 */ /* 0x002fe40000000000 */
[----:B------:R-:W1:Y:S05]  /*9140*/  SHFL.BFLY PT, R37, R36, 0x1, 0x1f ;  /* 0x0c201f0024257f89 */ /* 0x000e6a00000e0000 */
[----:B------:R-:W-:Y:S01]  /*9150*/  MUFU.EX2 R23, R23 ;  /* 0x0000001700177308 */ /* 0x000fe20000000800 */
[----:B----4-:R-:W-:Y:S01]  /*9160*/  FMUL R16, R32, 1.4426950216293334961 ;  /* 0x3fb8aa3b20107820 */ /* 0x010fe20000400000 */
[----:B--2---:R-:W-:-:S04]  /*9170*/  FADD R32, R26, R22 ;  /* 0x000000161a207221 */ /* 0x004fc80000000000 */
[----:B---3--:R-:W-:Y:S02]  /*9180*/  FADD R32, R24, R32 ;  /* 0x0000002018207221 */ /* 0x008fe40000000000 */
[----:B------:R-:W2:Y:S02]  /*9190*/  MUFU.EX2 R16, R16 ;  /* 0x0000001000107308 */ /* 0x000ea40000000800 */
[----:B0-----:R-:W-:-:S05]  /*91a0*/  FADD R32, R17, R32 ;  /* 0x0000002011207221 */ /* 0x001fca0000000000 */
[----:B------:R-:W0:Y:S01]  /*91b0*/  SHFL.BFLY PT, R34, R32, 0x2, 0x1f ;  /* 0x0c401f0020227f89 */ /* 0x000e2200000e0000 */
[----:B------:R-:W3:Y:S01]  /*91c0*/  MUFU.EX2 R18, R18 ;  /* 0x0000001200127308 */ /* 0x000ee20000000800 */
[----:B-1----:R-:W-:-:S07]  /*91d0*/  FADD R37, R36, R37 ;  /* 0x0000002524257221 */ /* 0x002fce0000000000 */
[----:B------:R1:W4:Y:S01]  /*91e0*/  MUFU.EX2 R7, R39 ;  /* 0x0000002700077308 */ /* 0x0003220000000800 */
[----:B--2---:R-:W-:-:S04]  /*91f0*/  FADD R33, R25, R16 ;  /* 0x0000001019217221 */ /* 0x004fc80000000000 */
[----:B------:R-:W-:-:S03]  /*9200*/  FADD R33, R23, R33 ;  /* 0x0000002117217221 */ /* 0x000fc60000000000 */
[----:B------:R-:W2:Y:S01]  /*9210*/  MUFU.EX2 R15, R15 ;  /* 0x0000000f000f7308 */ /* 0x000ea20000000800 */
[----:B---3--:R-:W-:Y:S01]  /*9220*/  FADD R33, R18, R33 ;  /* 0x0000002112217221 */ /* 0x008fe20000000000 */
[----:B-1----:R-:W1:Y:S04]  /*9230*/  SHFL.BFLY PT, R39, R38, 0x1, 0x1f ;  /* 0x0c201f0026277f89 */ /* 0x002e6800000e0000 */
[----:B------:R-:W3:Y:S01]  /*9240*/  SHFL.BFLY PT, R35, R33, 0x2, 0x1f ;  /* 0x0c401f0021237f89 */ /* 0x000ee200000e0000 */
[----:B0-----:R-:W-:Y:S01]  /*9250*/  FADD R34, R32, R34 ;  /* 0x0000002220227221 */ /* 0x001fe20000000000 */
[----:B------:R-:W0:Y:S04]  /*9260*/  MUFU.EX2 R14, R14 ;  /* 0x0000000e000e7308 */ /* 0x000e280000000800 */
[----:B------:R0:W0:Y:S01]  /*9270*/  SHFL.BFLY PT, R32, R34, 0x1, 0x1f ;  /* 0x0c201f0022207f89 */ /* 0x00002200000e0000 */
[----:B-1----:R-:W-:Y:S01]  /*9280*/  FADD R39, R38, R39 ;  /* 0x0000002726277221 */ /* 0x002fe20000000000 */
[----:B---3--:R-:W-:-:S05]  /*9290*/  FADD R35, R33, R35 ;  /* 0x0000002321237221 */ /* 0x008fca0000000000 */
[----:B------:R1:W3:Y:S01]  /*92a0*/  SHFL.BFLY PT, R33, R35, 0x1, 0x1f ;  /* 0x0c201f0023217f89 */ /* 0x0002e200000e0000 */
[----:B------:R-:W-:Y:S06]  /*92b0*/  BAR.SYNC.DEFER_BLOCKING 0x0 ;  /* 0x0000000000007b1d */ /* 0x000fec0000010000 */
[----:B0-2-4-:R-:W-:Y:S05]  /*92c0*/  @P0 BRA `(.L_x_6) ;  /* 0x0000000000080947 */ /* 0x015fea0003800000 */
[----:B------:R0:W-:Y:S04]  /*92d0*/  STS [R232], R37 ;  /* 0x00000025e8007388 */ /* 0x0001e80000000800 */
[----:B------:R0:W-:Y:S02]  /*92e0*/  STS [R230], R39 ;  /* 0x00000027e6007388 */ /* 0x0001e40000000800 */
.L_x_6:
[----:B------:R-:W-:Y:S05]  /*92f0*/  BSYNC B0 ;  /* 0x0000000000007941 */ /* 0x000fea0003800000 */
.L_x_5:
[----:B------:R-:W-:Y:S01]  /*9300*/  BSSY B0, `(.L_x_7) ;  /* 0x0000006000007945 */ /* 0x000fe20003800000 */
[----:B------:R-:W-:Y:S01]  /*9310*/  FADD R32, R34, R32 ;  /* 0x0000002022207221 */ /* 0x000fe20000000000 */
[----:B---3--:R-:W-:Y:S02]  /*9320*/  FADD R33, R35, R33 ;  /* 0x0000002123217221 */ /* 0x008fe40000000000 */
[----:B------:R-:W-:Y:S05]  /*9330*/  @P0 BRA `(.L_x_8) ;  /* 0x0000000000080947 */ /* 0x000fea0003800000 */
[----:B------:R2:W-:Y:S04]  /*9340*/  STS [R228], R32 ;  /* 0x00000020e4007388 */ /* 0x0005e80000000800 */
[----:B------:R2:W-:Y:S02]  /*9350*/  @!P0 STS [R226], R33 ;  /* 0x00000021e2008388 */ /* 0x0005e40000000800 */
.L_x_8:
[----:B------:R-:W-:Y:S05]  /*9360*/  BSYNC B0 ;  /* 0x0000000000007941 */ /* 0x000fea0003800000 */
.L_x_7:
[----:B0-----:R-:W3:Y:S04]  /*9370*/  LDL.64 R38, [R1+0x750] ;  /* 0x0007500001267983 */ /* 0x001ee80000100a00 */
[----:B------:R-:W4:Y:S04]  /*9380*/  LDL.64 R48, [R1+0x728] ;  /* 0x0007280001307983 */ /* 0x000f280000100a00 */
[----:B------:R-:W5:Y:S01]  /*9390*/  LDL.64 R88, [R1+0x738] ;  /* 0x0007380001587983 */ /* 0x000f620000100a00 */
[----:B------:R-:W-:Y:S06]  /*93a0*/  BAR.SYNC.DEFER_BLOCKING 0x0 ;  /* 0x0000000000007b1d */ /* 0x000fec0000010000 */
[----:B------:R-:W4:Y:S04]  /*93b0*/  LDL.64 R36, [R1+0x748] ;  /* 0x0007480001247983 */ /* 0x000f280000100a00 */
[----:B------:R-:W4:Y:S04]  /*93c0*/  LDL.64 R40, [R1+0x730] ;  /* 0x0007300001287983 */ /* 0x000f280000100a00 */
[----:B------:R-:W4:Y:S04]  /*93d0*/  LDL.64 R90, [R1+0x720] ;  /* 0x00072000015a7983 */ /* 0x000f280000100a00 */
[----:B------:R-:W4:Y:S04]  /*93e0*/  LDL.64 R52, [R1+0x708] ;  /* 0x0007080001347983 */ /* 0x000f280000100a00 */
[----:B--2---:R-:W0:Y:S04]  /*93f0*/  LDS R32, [R42] ;  /* 0x000000002a207984 */ /* 0x004e280000000800 */
[----:B------:R-:W2:Y:S04]  /*9400*/  LDL.64 R46, [R1+0x700] ;  /* 0x00070000012e7983 */ /* 0x000ea80000100a00 */
[----:B-1----:R-:W2:Y:S04]  /*9410*/  LDL.64 R34, [R1+0x740] ;  /* 0x0007400001227983 */ /* 0x002ea80000100a00 */
[----:B------:R-:W2:Y:S04]  /*9420*/  LDL.64 R54, [R1+0x718] ;  /* 0x0007180001367983 */ /* 0x000ea80000100a00 */
[----:B------:R-:W2:Y:S04]  /*9430*/  LDL.64 R92, [R1+0x710] ;  /* 0x00071000015c7983 */ /* 0x000ea80000100a00 */
[----:B------:R-:W2:Y:S04]  /*9440*/  LDL.64 R50, [R1+0x6e8] ;  /* 0x0006e80001327983 */ /* 0x000ea80000100a00 */
[----:B------:R-:W2:Y:S04]  /*9450*/  LDL.64 R96, [R1+0x6d8] ;  /* 0x0006d80001607983 */ /* 0x000ea80000100a00 */
[----:B------:R-:W2:Y:S04]  /*9460*/  LDL.64 R44, [R1+0x6f0] ;  /* 0x0006f000012c7983 */ /* 0x000ea80000100a00 */
[----:B------:R-:W2:Y:S04]  /*9470*/  LDL.64 R94, [R1+0x690] ;  /* 0x00069000015e7983 */ /* 0x000ea80000100a00 */
[----:B------:R-:W2:Y:S04]  /*9480*/  LDL.64 R102, [R1+0x640] ;  /* 0x0006400001667983 */ /* 0x000ea80000100a00 */
[----:B0-----:R-:W0:Y:S04]  /*9490*/  SHFL.BFLY PT, R33, R32, 0x4, 0x1f ;  /* 0x0c801f0020217f89 */ /* 0x001e2800000e0000 */
[----:B------:R-:W2:Y:S04]  /*94a0*/  LDL.64 R100, [R1+0x630] ;  /* 0x0006300001647983 */ /* 0x000ea80000100a00 */
[----:B------:R-:W2:Y:S04]  /*94b0*/  LDL.64 R98, [R1+0x610] ;  /* 0x0006100001627983 */ /* 0x000ea80000100a00 */
[----:B------:R-:W2:Y:S04]  /*94c0*/  LDL.64 R112, [R1+0x608] ;  /* 0x0006080001707983 */ /* 0x000ea80000100a00 */
[----:B------:R-:W2:Y:S04]  /*94d0*/  LDL.64 R108, [R1+0x5e0] ;  /* 0x0005e000016c7983 */ /* 0x000ea80000100a00 */
[----:B------:R-:W2:Y:S01]  /*94e0*/  LDL.64 R110, [R1+0x5c0] ;  /* 0x0005c000016e7983 */ /* 0x000ea20000100a00 */
[----:B0-----:R-:W-:-:S03]  /*94f0*/  FADD R33, R32, R33 ;  /* 0x0000002120217221 */ /* 0x001fc60000000000 */
[----:B------:R-:W2:Y:S04]  /*9500*/  LDL.64 R156, [R1+0x5a0] ;  /* 0x0005a000019c7983 */ /* 0x000ea80000100a00 */
[----:B------:R-:W0:Y:S04]  /*9510*/  SHFL.BFLY PT, R32, R33, 0x2, 0x1f ;  /* 0x0c401f0021207f89 */ /* 0x000e2800000e0000 */
        /* <DEDUP_REMOVED lines=11> */
[----:B------:R-:W2:Y:S01]  /*95d0*/  LDL.64 R242, [R1+0x4b0] ;  /* 0x0004b00001f27983 */ /* 0x000ea20000100a00 */
[----:B0-----:R-:W-:-:S05]  /*95e0*/  FADD R33, R32, R33 ;  /* 0x0000002120217221 */ /* 0x001fca0000000000 */
[----:B------:R0:W-:Y:S04]  /*95f0*/  @!P1 STS [R42], R33 ;  /* 0x000000212a009388 */ /* 0x0001e80000000800 */
[----:B0-----:R-:W2:Y:S01]  /*9600*/  LDL.64 R42, [R1+0x6f8] ;  /* 0x0006f800012a7983 */ /* 0x001ea20000100a00 */
[C---:B---3--:R-:W-:Y:S01]  /*9610*/  IMAD.WIDE R38, R5.reuse, 0x2, R38 ;  /* 0x0000000205267825 */ /* 0x048fe200078e0226 */
[----:B------:R-:W-:Y:S03]  /*9620*/  BAR.SYNC.DEFER_BLOCKING 0x0 ;  /* 0x0000000000007b1d */ /* 0x000fe60000010000 */
[----:B-----5:R-:W-:-:S03]  /*9630*/  IMAD.WIDE R32, R5, 0x2, R88 ;  /* 0x0000000205207825 */ /* 0x020fc600078e0258 */
[----:B------:R-:W3:Y:S04]  /*9640*/  LDL.64 R88, [R1+0x6e0] ;  /* 0x0006e00001587983 */ /* 0x000ee80000100a00 */
[----:B------:R0:W5:Y:S01]  /*9650*/  LDG.E.U16 R203, desc[UR10][R38.64] ;  /* 0x0000000a26cb7981 */ /* 0x000162000c1e1500 */
[----:B----4-:R-:W-:-:S03]  /*9660*/  IMAD.WIDE R36, R5, 0x2, R36 ;  /* 0x0000000205247825 */ /* 0x010fc600078e0224 */
[----:B------:R-:W4:Y:S01]  /*9670*/  LDG.E.U16 R197, desc[UR10][R32.64] ;  /* 0x0000000a20c57981 */ /* 0x000f22000c1e1500 */
[----:B------:R-:W-:-:S03]  /*9680*/  IMAD.WIDE R40, R5, 0x2, R40 ;  /* 0x0000000205287825 */ /* 0x000fc600078e0228 */
[----:B------:R1:W4:Y:S01]  /*9690*/  LDG.E.U16 R201, desc[UR10][R36.64] ;  /* 0x0000000a24c97981 */ /* 0x000322000c1e1500 */
[----:B0-----:R-:W-:-:S03]  /*96a0*/  IMAD.WIDE R38, R5, 0x2, R48 ;  /* 0x0000000205267825 */ /* 0x001fc600078e0230 */
[----:B------:R-:W5:Y:S04]  /*96b0*/  LDL.64 R48, [R1+0x6d0] ;  /* 0x0006d00001307983 */ /* 0x000f680000100a00 */
[----:B------:R0:W4:Y:S01]  /*96c0*/  LDG.E.U16 R195, desc[UR10][R40.64] ;  /* 0x0000000a28c37981 */ /* 0x000122000c1e1500 */
[----:B-1----:R-:W-:-:S03]  /*96d0*/  IMAD.WIDE R36, R5, 0x2, R90 ;  /* 0x0000000205247825 */ /* 0x002fc600078e025a */
[----:B------:R-:W4:Y:S04]  /*96e0*/  LDL.64 R90, [R1+0x6c8] ;  /* 0x0006c800015a7983 */ /* 0x000f280000100a00 */
[----:B------:R1:W4:Y:S01]  /*96f0*/  LDG.E.U16 R193, desc[UR10][R38.64] ;  /* 0x0000000a26c17981 */ /* 0x000322000c1e1500 */
[----:B0-----:R-:W-:-:S03]  /*9700*/  IMAD.WIDE R40, R5, 0x2, R52 ;  /* 0x0000000205287825 */ /* 0x001fc600078e0234 */
[----:B------:R-:W4:Y:S01]  /*9710*/  LDL.64 R52, [R1+0x6b8] ;  /* 0x0006b80001347983 */ /* 0x000f220000100a00 */
[----:B--2---:R-:W-:-:S03]  /*9720*/  IMAD.WIDE R34, R5, 0x2, R34 ;  /* 0x0000000205227825 */ /* 0x004fc600078e0222 */
[----:B------:R-:W2:Y:S01]  /*9730*/  LDG.E.U16 R191, desc[UR10][R36.64] ;  /* 0x0000000a24bf7981 */ /* 0x000ea2000c1e1500 */
[----:B-1----:R-:W-:-:S03]  /*9740*/  IMAD.WIDE R38, R5, 0x2, R46 ;  /* 0x0000000205267825 */ /* 0x002fc600078e022e */
[----:B------:R-:W2:Y:S01]  /*9750*/  LDL.64 R46, [R1+0x6a8] ;  /* 0x0006a800012e7983 */ /* 0x000ea20000100a00 */
[----:B------:R-:W-:-:S03]  /*9760*/  IMAD.WIDE R32, R5, 0x2, R92 ;  /* 0x0000000205207825 */ /* 0x000fc600078e025c */
[----:B------:R0:W2:Y:S04]  /*9770*/  LDG.E.U16 R199, desc[UR10][R34.64] ;  /* 0x0000000a22c77981 */ /* 0x0000a8000c1e1500 */
[----:B------:R-:W2:Y:S04]  /*9780*/  LDL.64 R92, [R1+0x6b0] ;  /* 0x0006b000015c7983 */ /* 0x000ea80000100a00 */
[----:B------:R1:W2:Y:S01]  /*9790*/  LDG.E.U16 R187, desc[UR10][R32.64] ;  /* 0x0000000a20bb7981 */ /* 0x0002a2000c1e1500 */
[----:B0-----:R-:W-:-:S03]  /*97a0*/  IMAD.WIDE R34, R5, 0x2, R54 ;  /* 0x0000000205227825 */ /* 0x001fc600078e0236 */
[----:B------:R-:W2:Y:S04]  /*97b0*/  LDL.64 R54, [R1+0x6c0] ;  /* 0x0006c00001367983 */ /* 0x000ea80000100a00 */
[----:B------:R-:W2:Y:S01]  /*97c0*/  LDG.E.U16 R185, desc[UR10][R40.64] ;  /* 0x0000000a28b97981 */ /* 0x000ea2000c1e1500 */
[----:B-1----:R-:W-:-:S03]  /*97d0*/  IMAD.WIDE R32, R5, 0x2, R50 ;  /* 0x0000000205207825 */ /* 0x002fc600078e0232 */
[----:B------:R-:W2:Y:S04]  /*97e0*/  LDL.64 R50, [R1+0x688] ;  /* 0x0006880001327983 */ /* 0x000ea80000100a00 */
[----:B------:R0:W2:Y:S04]  /*97f0*/  LDG.E.U16 R183, desc[UR10][R38.64] ;  /* 0x0000000a26b77981 */ /* 0x0000a8000c1e1500 */
[----:B------:R1:W2:Y:S04]  /*9800*/  LDG.E.U16 R189, desc[UR10][R34.64] ;  /* 0x0000000a22bd7981 */ /* 0x0002a8000c1e1500 */
[----:B------:R-:W2:Y:S01]  /*9810*/  LDG.E.U16 R177, desc[UR10][R32.64] ;  /* 0x0000000a20b17981 */ /* 0x000ea2000c1e1500 */
[----:B0-----:R-:W-:-:S03]  /*9820*/  IMAD.WIDE R38, R5, 0x2, R96 ;  /* 0x0000000205267825 */ /* 0x001fc600078e0260 */
[----:B------:R-:W2:Y:S01]  /*9830*/  LDL.64 R96, [R1+0x668] ;  /* 0x0006680001607983 */ /* 0x000ea20000100a00 */
[----:B------:R-:W-:-:S03]  /*9840*/  IMAD.WIDE R36, R5, 0x2, R42 ;  /* 0x0000000205247825 */ /* 0x000fc600078e022a */
[----:B------:R-:W2:Y:S04]  /*9850*/  LDG.E.U16 R173, desc[UR10][R38.64] ;  /* 0x0000000a26ad7981 */ /* 0x000ea8000c1e1500 */
[----:B------:R-:W2:Y:S04]  /*9860*/  LDL.64 R42, [R1+0x6a0] ;  /* 0x0006a000012a7983 */ /* 0x000ea80000100a00 */
[----:B------:R5:W2:Y:S01]  /*9870*/  LDG.E.U16 R181, desc[UR10][R36.64] ;  /* 0x0000000a24b57981 */ /* 0x000aa2000c1e1500 */
[----:B---3--:R-:W-:-:S03]  /*9880*/  IMAD.WIDE R40, R5, 0x2, R88 ;  /* 0x0000000205287825 */ /* 0x008fc600078e0258 */
[----:B------:R-:W3:Y:S01]  /*9890*/  LDL.64 R88, [R1+0x680] ;  /* 0x0006800001587983 */ /* 0x000ee20000100a00 */
[----:B-1----:R-:W-:-:S03]  /*98a0*/  IMAD.WIDE R34, R5, 0x2, R44 ;  /* 0x0000000205227825 */ /* 0x002fc600078e022c */
[----:B------:R-:W3:Y:S04]  /*98b0*/  LDL.64 R44, [R1+0x698] ;  /* 0x00069800012c7983 */ /* 0x000ee80000100a00 */
[----:B------:R4:W3:Y:S04]  /*98c0*/  LDG.E.U16 R179, desc[UR10][R34.64] ;  /* 0x0000000a22b37981 */ /* 0x0008e8000c1e1500 */
[----:B------:R-:W3:Y:S01]  /*98d0*/  LDG.E.U16 R175, desc[UR10][R40.64] ;  /* 0x0000000a28af7981 */ /* 0x000ee2000c1e1500 */
[----:B-----5:R-:W-:-:S03]  /*98e0*/  IMAD.WIDE R36, R5, 0x2, R48 ;  /* 0x0000000205247825 */ /* 0x020fc600078e0230 */
[----:B------:R-:W5:Y:S04]  /*98f0*/  LDL.64 R48, [R1+0x678] ;  /* 0x0006780001307983 */ /* 0x000f680000100a00 */
[----:B------:R-:W5:Y:S01]  /*9900*/  LDG.E.U16 R171, desc[UR10][R36.64] ;  /* 0x0000000a24ab7981 */ /* 0x000f62000c1e1500 */
[----:B----4-:R-:W-:-:S03]  /*9910*/  IMAD.WIDE R34, R5, 0x2, R90 ;  /* 0x0000000205227825 */ /* 0x010fc600078e025a */
[----:B------:R-:W4:Y:S04]  /*9920*/  LDL.64 R90, [R1+0x670] ;  /* 0x00067000015a7983 */ /* 0x000f280000100a00 */
[----:B------:R2:W4:Y:S01]  /*9930*/  LDG.E.U16 R170, desc[UR10][R34.64] ;  /* 0x0000000a22aa7981 */ /* 0x000522000c1e1500 */
[----:B------:R-:W-:-:S03]  /*9940*/  IMAD.WIDE R38, R5, 0x2, R52 ;  /* 0x0000000205267825 */ /* 0x000fc600078e0234 */
[----:B------:R-:W4:Y:S04]  /*9950*/  LDL.64 R52, [R1+0x658] ;  /* 0x0006580001347983 */ /* 0x000f280000100a00 */
[----:B------:R0:W4:Y:S01]  /*9960*/  LDG.E.U16 R167, desc[UR10][R38.64] ;  /* 0x0000000a26a77981 */ /* 0x000122000c1e1500 */
[----:B--2---:R-:W-:-:S03]  /*9970*/  IMAD.WIDE R34, R5, 0x2, R46 ;  /* 0x0000000205227825 */ /* 0x004fc600078e022e */
[----:B------:R-:W2:Y:S04]  /*9980*/  LDL.64 R46, [R1+0x650] ;  /* 0x00065000012e7983 */ /* 0x000ea80000100a00 */
[----:B------:R-:W2:Y:S01]  /*9990*/  LDG.E.U16 R107, desc[UR10][R34.64] ;  /* 0x0000000a226b7981 */ /* 0x000ea2000c1e1500 */
[----:B------:R-:W-:-:S05]  /*99a0*/  IMAD.WIDE R36, R5, 0x2, R92 ;  /* 0x0000000205247825 */ /* 0x000fca00078e025c */
[----:B------:R-:W2:Y:S01]  /*99b0*/  LDG.E.U16 R165, desc[UR10][R36.64] ;  /* 0x0000000a24a57981 */ /* 0x000ea2000c1e1500 */
[----:B------:R-:W-:-:S03]  /*99c0*/  IMAD.WIDE R32, R5, 0x2, R54 ;  /* 0x0000000205207825 */ /* 0x000fc600078e0236 */
[----:B------:R-:W2:Y:S01]  /*99d0*/  LDL.64 R54, [R1+0x660] ;  /* 0x0006600001367983 */ /* 0x000ea20000100a00 */
[----:B------:R-:W-:-:S03]  /*99e0*/  IMAD.WIDE R40, R5, 0x2, R94 ;  /* 0x0000000205287825 */ /* 0x000fc600078e025e */
[----:B------:R-:W2:Y:S01]  /*99f0*/  LDL.64 R94, [R1+0x618] ;  /* 0x00061800015e7983 */ /* 0x000ea20000100a00 */
[----:B0-----:R-:W-:-:S03]  /*9a00*/  IMAD.WIDE R38, R5, 0x2, R50 ;  /* 0x0000000205267825 */ /* 0x001fc600078e0232 */
[----:B------:R-:W2:Y:S04]  /*9a10*/  LDL.64 R50, [R1+0x638] ;  /* 0x0006380001327983 */ /* 0x000ea80000100a00 */
[----:B------:R0:W2:Y:S04]  /*9a20*/  LDG.E.U16 R121, desc[UR10][R40.64] ;  /* 0x0000000a28797981 */ /* 0x0000a8000c1e1500 */
[----:B------:R1:W2:Y:S04]  /*9a30*/  LDG.E.U16 R169, desc[UR10][R32.64] ;  /* 0x0000000a20a97981 */ /* 0x0002a8000c1e1500 */
[----:B------:R-:W2:Y:S01]  /*9a40*/  LDG.E.U16 R106, desc[UR10][R38.64] ;  /* 0x0000000a266a7981 */ /* 0x000ea2000c1e1500 */
[----:B0-----:R-:W-:-:S03]  /*9a50*/  IMAD.WIDE R40, R5, 0x2, R96 ;  /* 0x0000000205287825 */ /* 0x001fc600078e0260 */
[----:B------:R-:W2:Y:S04]  /*9a60*/  LDL.64 R96, [R1+0x5e8] ;  /* 0x0005e80001607983 */ /* 0x000ea80000100a00 */
[----:B------:R-:W2:Y:S01]  /*9a70*/  LDG.E.U16 R105, desc[UR10][R40.64] ;  /* 0x0000000a28697981 */ /* 0x000ea2000c1e1500 */
[----:B------:R-:W-:-:S03]  /*9a80*/  IMAD.WIDE R92, R5, 0x2, R42 ;  /* 0x00000002055c7825 */ /* 0x000fc600078e022a */
[----:B------:R-:W2:Y:S01]  /*9a90*/  LDL.64 R42, [R1+0x648] ;  /* 0x00064800012a7983 */ /* 0x000ea20000100a00 */
[----:B---3--:R-:W-:-:S03]  /*9aa0*/  IMAD.WIDE R36, R5, 0x2, R88 ;  /* 0x0000000205247825 */ /* 0x008fc600078e0258 */
[----:B------:R-:W3:Y:S04]  /*9ab0*/  LDG.E.U16 R92, desc[UR10][R92.64] ;  /* 0x0000000a5c5c7981 */ /* 0x000ee8000c1e1500 */
[----:B------:R-:W3:Y:S01]  /*9ac0*/  LDL.64 R88, [R1+0x628] ;  /* 0x0006280001587983 */ /* 0x000ee20000100a00 */
[----:B-----5:R-:W-:-:S03]  /*9ad0*/  IMAD.WIDE R34, R5, 0x2, R48 ;  /* 0x0000000205227825 */ /* 0x020fc600078e0230 */
[----:B------:R-:W5:Y:S01]  /*9ae0*/  LDL.64 R48, [R1+0x620] ;  /* 0x0006200001307983 */ /* 0x000f620000100a00 */
[----:B-1----:R-:W-:-:S03]  /*9af0*/  IMAD.WIDE R32, R5, 0x2, R44 ;  /* 0x0000000205207825 */ /* 0x002fc600078e022c */
[----:B------:R-:W5:Y:S04]  /*9b00*/  LDG.E.U16 R44, desc[UR10][R34.64] ;  /* 0x0000000a222c7981 */ /* 0x000f68000c1e1500 */
[----:B------:R4:W5:Y:S02]  /*9b10*/  LDG.E.U16 R45, desc[UR10][R32.64] ;  /* 0x0000000a202d7981 */ /* 0x000964000c1e1500 */
[C---:B----4-:R-:W-:Y:S02]  /*9b20*/  IMAD.WIDE R32, R5.reuse, 0x2, R90 ;  /* 0x0000000205207825 */ /* 0x050fe400078e025a */
[----:B------:R0:W4:Y:S02]  /*9b30*/  LDG.E.U16 R91, desc[UR10][R36.64] ;  /* 0x0000000a245b7981 */ /* 0x000124000c1e1500 */
[----:B--2---:R-:W-:-:S02]  /*9b40*/  IMAD.WIDE R34, R5, 0x2, R46 ;  /* 0x0000000205227825 */ /* 0x004fc400078e022e */
[----:B------:R-:W2:Y:S04]  /*9b50*/  LDL.64 R46, [R1+0x5f0] ;  /* 0x0005f000012e7983 */ /* 0x000ea80000100a00 */
[----:B------:R-:W4:Y:S01]  /*9b60*/  LDG.E.U16 R120, desc[UR10][R32.64] ;  /* 0x0000000a20787981 */ /* 0x000f22000c1e1500 */
[----:B0-----:R-:W-:-:S03]  /*9b70*/  IMAD.WIDE R36, R5, 0x2, R52 ;  /* 0x0000000205247825 */ /* 0x001fc600078e0234 */
[----:B------:R-:W4:Y:S01]  /*9b80*/  LDL.64 R52, [R1+0x600] ;  /* 0x0006000001347983 */ /* 0x000f220000100a00 */
[----:B------:R-:W-:-:S03]  /*9b90*/  IMAD.WIDE R38, R5, 0x2, R54 ;  /* 0x0000000205267825 */ /* 0x000fc600078e0236 */
[----:B------:R-:W4:Y:S01]  /*9ba0*/  LDG.E.U16 R119, desc[UR10][R34.64] ;  /* 0x0000000a22777981 */ /* 0x000f22000c1e1500 */
[----:B------:R-:W-:-:S03]  /*9bb0*/  IMAD.WIDE R40, R5, 0x2, R102 ;  /* 0x0000000205287825 */ /* 0x000fc600078e0266 */
[----:B------:R0:W4:Y:S04]  /*9bc0*/  LDG.E.U16 R90, desc[UR10][R38.64] ;  /* 0x0000000a265a7981 */ /* 0x000128000c1e1500 */
[----:B------:R-:W4:Y:S01]  /*9bd0*/  LDL.64 R54, [R1+0x5f8] ;  /* 0x0005f80001367983 */ /* 0x000f220000100a00 */
[----:B0-----:R-:W-:-:S03]  /*9be0*/  IMAD.WIDE R38, R5, 0x2, R50 ;  /* 0x0000000205267825 */ /* 0x001fc600078e0232 */
[----:B------:R-:W4:Y:S01]  /*9bf0*/  LDL.64 R50, [R1+0x5d8] ;  /* 0x0005d80001327983 */ /* 0x000f220000100a00 */
[----:B------:R-:W-:-:S03]  /*9c00*/  IMAD.WIDE R32, R5, 0x2, R42 ;  /* 0x0000000205207825 */ /* 0x000fc600078e022a */
[----:B------:R0:W4:Y:S04]  /*9c10*/  LDG.E.U16 R43, desc[UR10][R36.64] ;  /* 0x0000000a242b7981 */ /* 0x000128000c1e1500 */
[----:B------:R-:W4:Y:S04]  /*9c20*/  LDG.E.U16 R104, desc[UR10][R32.64] ;  /* 0x0000000a20687981 */ /* 0x000f28000c1e1500 */
[----:B------:R1:W4:Y:S01]  /*9c30*/  LDG.E.U16 R42, desc[UR10][R38.64] ;  /* 0x0000000a262a7981 */ /* 0x000322000c1e1500 */
[----:B0-----:R-:W-:-:S03]  /*9c40*/  IMAD.WIDE R36, R5, 0x2, R100 ;  /* 0x0000000205247825 */ /* 0x001fc600078e0264 */
[----:B------:R-:W4:Y:S04]  /*9c50*/  LDL.64 R100, [R1+0x5d0] ;  /* 0x0005d00001647983 */ /* 0x000f280000100a00 */
[----:B------:R-:W4:Y:S01]  /*9c60*/  LDG.E.U16 R118, desc[UR10][R36.64] ;  /* 0x0000000a24767981 */ /* 0x000f22000c1e1500 */
[----:B-1----:R-:W-:-:S03]  /*9c70*/  IMAD.WIDE R38, R5, 0x2, R98 ;  /* 0x0000000205267825 */ /* 0x002fc600078e0262 */
[----:B------:R-:W4:Y:S04]  /*9c80*/  LDL.64 R98, [R1+0x5b0] ;  /* 0x0005b00001627983 */ /* 0x000f280000100a00 */
[----:B------:R0:W4:Y:S02]  /*9c90*/  LDG.E.U16 R117, desc[UR10][R38.64] ;  /* 0x0000000a26757981 */ /* 0x000124000c1e1500 */
[C---:B0-----:R-:W-:Y:S02]  /*9ca0*/  IMAD.WIDE R38, R5.reuse, 0x2, R96 ;  /* 0x0000000205267825 */ /* 0x041fe400078e0260 */
[----:B------:R-:W4:Y:S02]  /*9cb0*/  LDL.64 R96, [R1+0x598] ;  /* 0x0005980001607983 */ /* 0x000f240000100a00 */
[----:B---3--:R-:W-:-:S02]  /*9cc0*/  IMAD.WIDE R34, R5, 0x2, R88 ;  /* 0x0000000205227825 */ /* 0x008fc400078e0258 */
[----:B------:R0:W3:Y:S02]  /*9cd0*/  LDG.E.U16 R89, desc[UR10][R40.64] ;  /* 0x0000000a28597981 */ /* 0x0000e4000c1e1500 */
[C---:B-----5:R-:W-:Y:S02]  /*9ce0*/  IMAD.WIDE R32, R5.reuse, 0x2, R48 ;  /* 0x0000000205207825 */ /* 0x060fe400078e0230 */
[----:B------:R-:W5:Y:S04]  /*9cf0*/  LDG.E.U16 R103, desc[UR10][R34.64] ;  /* 0x0000000a22677981 */ /* 0x000f68000c1e1500 */
[----:B------:R-:W3:Y:S01]  /*9d00*/  LDL.64 R48, [R1+0x5c8] ;  /* 0x0005c80001307983 */ /* 0x000ee20000100a00 */
[----:B0-----:R-:W-:-:S03]  /*9d10*/  IMAD.WIDE R40, R5, 0x2, R94 ;  /* 0x0000000205287825 */ /* 0x001fc600078e025e */
[----:B------:R-:W5:Y:S01]  /*9d20*/  LDL.64 R94, [R1+0x5b8] ;  /* 0x0005b800015e7983 */ /* 0x000f620000100a00 */
[----:B------:R-:W-:-:S03]  /*9d30*/  IMAD.WIDE R36, R5, 0x2, R112 ;  /* 0x0000000205247825 */ /* 0x000fc600078e0270 */
[----:B------:R-:W5:Y:S04]  /*9d40*/  LDL.64 R112, [R1+0x588] ;  /* 0x0005880001707983 */ /* 0x000f680000100a00 */
[----:B------:R0:W5:Y:S04]  /*9d50*/  LDG.E.U16 R102, desc[UR10][R36.64] ;  /* 0x0000000a24667981 */ /* 0x000168000c1e1500 */
[----:B------:R-:W5:Y:S01]  /*9d60*/  LDG.E.U16 R88, desc[UR10][R32.64] ;  /* 0x0000000a20587981 */ /* 0x000f62000c1e1500 */
[----:B--2---:R-:W-:-:S03]  /*9d70*/  IMAD.WIDE R46, R5, 0x2, R46 ;  /* 0x00000002052e7825 */ /* 0x004fc600078e022e */
[----:B------:R-:W2:Y:S01]  /*9d80*/  LDG.E.U16 R41, desc[UR10][R40.64] ;  /* 0x0000000a28297981 */ /* 0x000ea2000c1e1500 */
[----:B0-----:R-:W-:-:S03]  /*9d90*/  IMAD.WIDE R36, R5, 0x2, R108 ;  /* 0x0000000205247825 */ /* 0x001fc600078e026c */
[----:B------:R0:W2:Y:S01]  /*9da0*/  LDG.E.U16 R116, desc[UR10][R46.64] ;  /* 0x0000000a2e747981 */ /* 0x0000a2000c1e1500 */
[----:B----4-:R-:W-:-:S03]  /*9db0*/  IMAD.WIDE R34, R5, 0x2, R52 ;  /* 0x0000000205227825 */ /* 0x010fc600078e0234 */
[----:B------:R-:W4:Y:S04]  /*9dc0*/  LDL.64 R108, [R1+0x590] ;  /* 0x00059000016c7983 */ /* 0x000f280000100a00 */
[----:B------:R-:W2:Y:S01]  /*9dd0*/  LDL.64 R52, [R1+0x5a8] ;  /* 0x0005a80001347983 */ /* 0x000ea20000100a00 */
[----:B0-----:R-:W-:-:S03]  /*9de0*/  IMAD.WIDE R46, R5, 0x2, R110 ;  /* 0x00000002052e7825 */ /* 0x001fc600078e026e */
[----:B------:R-:W4:Y:S01]  /*9df0*/  LDL.64 R110, [R1+0x568] ;  /* 0x00056800016e7983 */ /* 0x000f220000100a00 */
[----:B------:R-:W-:-:S03]  /*9e00*/  IMAD.WIDE R32, R5, 0x2, R54 ;  /* 0x0000000205207825 */ /* 0x000fc600078e0236 */
[----:B------:R0:W4:Y:S04]  /*9e10*/  LDG.E.U16 R55, desc[UR10][R34.64] ;  /* 0x0000000a22377981 */ /* 0x000128000c1e1500 */
[----:B------:R1:W4:Y:S04]  /*9e20*/  LDG.E.U16 R40, desc[UR10][R32.64] ;  /* 0x0000000a20287981 */ /* 0x000328000c1e1500 */
[----:B------:R5:W4:Y:S01]  /*9e30*/  LDG.E.U16 R54, desc[UR10][R36.64] ;  /* 0x0000000a24367981 */ /* 0x000b22000c1e1500 */
[----:B0-----:R-:W-:-:S03]  /*9e40*/  IMAD.WIDE R34, R5, 0x2, R50 ;  /* 0x0000000205227825 */ /* 0x001fc600078e0232 */
[----:B------:R-:W4:Y:S01]  /*9e50*/  LDL.64 R50, [R1+0x580] ;  /* 0x0005800001327983 */ /* 0x000f220000100a00 */
[----:B-1----:R-:W-:-:S03]  /*9e60*/  IMAD.WIDE R32, R5, 0x2, R100 ;  /* 0x0000000205207825 */ /* 0x002fc600078e0264 */
[----:B------:R-:W4:Y:S04]  /*9e70*/  LDG.E.U16 R101, desc[UR10][R38.64] ;  /* 0x0000000a26657981 */ /* 0x000f28000c1e1500 */
[----:B------:R-:W4:Y:S04]  /*9e80*/  LDG.E.U16 R115, desc[UR10][R32.64] ;  /* 0x0000000a20737981 */ /* 0x000f28000c1e1500 */
[----:B------:R-:W4:Y:S01]  /*9e90*/  LDG.E.U16 R39, desc[UR10][R34.64] ;  /* 0x0000000a22277981 */ /* 0x000f22000c1e1500 */
[----:B---3--:R-:W-:-:S04]  /*9ea0*/  IMAD.WIDE R48, R5, 0x2, R48 ;  /* 0x0000000205307825 */ /* 0x008fc800078e0230 */
[C---:B-----5:R-:W-:Y:S01]  /*9eb0*/  IMAD.WIDE R36, R5.reuse, 0x2, R94 ;  /* 0x0000000205247825 */ /* 0x060fe200078e025e */
[----:B------:R0:W3:Y:S04]  /*9ec0*/  LDG.E.U16 R100, desc[UR10][R48.64] ;  /* 0x0000000a30647981 */ /* 0x0000e8000c1e1500 */
[----:B------:R-:W5:Y:S04]  /*9ed0*/  LDL.64 R94, [R1+0x578] ;  /* 0x00057800015e7983 */ /* 0x000f680000100a00 */
[----:B------:R1:W3:Y:S01]  /*9ee0*/  LDG.E.U16 R38, desc[UR10][R36.64] ;  /* 0x0000000a24267981 */ /* 0x0002e2000c1e1500 */
[----:B0-----:R-:W-:-:S03]  /*9ef0*/  IMAD.WIDE R48, R5, 0x2, R156 ;  /* 0x0000000205307825 */ /* 0x001fc600078e029c */
[----:B------:R-:W3:Y:S01]  /*9f00*/  LDL.64 R156, [R1+0x560] ;  /* 0x00056000019c7983 */ /* 0x000ee20000100a00 */
[----:B-1----:R-:W-:-:S03]  /*9f10*/  IMAD.WIDE R36, R5, 0x2, R96 ;  /* 0x0000000205247825 */ /* 0x002fc600078e0260 */
[----:B------:R-:W3:Y:S01]  /*9f20*/  LDL.64 R96, [R1+0x558] ;  /* 0x0005580001607983 */ /* 0x000ee20000100a00 */
[----:B------:R-:W-:-:S03]  /*9f30*/  IMAD.WIDE R34, R5, 0x2, R98 ;  /* 0x0000000205227825 */ /* 0x000fc600078e0262 */
[----:B------:R-:W3:Y:S01]  /*9f40*/  LDG.E.U16 R37, desc[UR10][R36.64] ;  /* 0x0000000a24257981 */ /* 0x000ee2000c1e1500 */
[----:B--2---:R-:W-:-:S03]  /*9f50*/  IMAD.WIDE R32, R5, 0x2, R52 ;  /* 0x0000000205207825 */ /* 0x004fc600078e0234 */
[----:B------:R0:W2:Y:S04]  /*9f60*/  LDG.E.U16 R114, desc[UR10][R34.64] ;  /* 0x0000000a22727981 */ /* 0x0000a8000c1e1500 */
[----:B------:R4:W2:Y:S04]  /*9f70*/  LDG.E.U16 R53, desc[UR10][R46.64] ;  /* 0x0000000a2e357981 */ /* 0x0008a8000c1e1500 */
[----:B------:R1:W2:Y:S01]  /*9f80*/  LDG.E.U16 R52, desc[UR10][R48.64] ;  /* 0x0000000a30347981 */ /* 0x0002a2000c1e1500 */
[----:B0-----:R-:W-:-:S03]  /*9f90*/  IMAD.WIDE R34, R5, 0x2, R112 ;  /* 0x0000000205227825 */ /* 0x001fc600078e0270 */
[----:B------:R0:W2:Y:S01]  /*9fa0*/  LDG.E.U16 R99, desc[UR10][R32.64] ;  /* 0x0000000a20637981 */ /* 0x0000a2000c1e1500 */
[----:B----4-:R-:W-:-:S03]  /*9fb0*/  IMAD.WIDE R46, R5, 0x2, R108 ;  /* 0x00000002052e7825 */ /* 0x010fc600078e026c */
[----:B------:R-:W4:Y:S04]  /*9fc0*/  LDL.64 R108, [R1+0x550] ;  /* 0x00055000016c7983 */ /* 0x000f280000100a00 */
[----:B------:R0:W2:Y:S01]  /*9fd0*/  LDG.E.U16 R113, desc[UR10][R46.64] ;  /* 0x0000000a2e717981 */ /* 0x0000a2000c1e1500 */
[----:B-1----:R-:W-:-:S03]  /*9fe0*/  IMAD.WIDE R48, R5, 0x2, R158 ;  /* 0x0000000205307825 */ /* 0x002fc600078e029e */
[----:B------:R-:W2:Y:S01]  /*9ff0*/  LDL.64 R158, [R1+0x528] ;  /* 0x00052800019e7983 */ /* 0x000ea20000100a00 */
[----:B0-----:R-:W-:-:S03]  /*a000*/  IMAD.WIDE R32, R5, 0x2, R50 ;  /* 0x0000000205207825 */ /* 0x001fc600078e0232 */
[----:B------:R3:W2:Y:S01]  /*a010*/  LDG.E.U16 R98, desc[UR10][R34.64] ;  /* 0x0000000a22627981 */ /* 0x0006a2000c1e1500 */
[----:B------:R-:W-:-:S03]  /*a020*/  IMAD.WIDE R46, R5, 0x2, R110 ;  /* 0x00000002052e7825 */ /* 0x000fc600078e026e */
[----:B------:R-:W2:Y:S04]  /*a030*/  LDL.64 R110, [R1+0x530] ;  /* 0x00053000016e7983 */ /* 0x000ea80000100a00 */
[----:B------:R0:W2:Y:S04]  /*a040*/  LDG.E.U16 R51, desc[UR10][R32.64] ;  /* 0x0000000a20337981 */ /* 0x0000a8000c1e1500 */
[----:B------:R-:W2:Y:S01]  /*a050*/  LDG.E.U16 R112, desc[UR10][R48.64] ;  /* 0x0000000a30707981 */ /* 0x000ea2000c1e1500 */
[----:B-----5:R-:W-:-:S05]  /*a060*/  IMAD.WIDE R94, R5, 0x2, R94 ;  /* 0x00000002055e7825 */ /* 0x020fca00078e025e */
[----:B------:R1:W5:Y:S01]  /*a070*/  LDG.E.U16 R36, desc[UR10][R94.64] ;  /* 0x0000000a5e247981 */ /* 0x000362000c1e1500 */
[----:B---3--:R-:W-:-:S03]  /*a080*/  IMAD.WIDE R34, R5, 0x2, R156 ;  /* 0x0000000205227825 */ /* 0x008fc600078e029c */
[----:B------:R-:W3:Y:S04]  /*a090*/  LDL.64 R156, [R1+0x520] ;  /* 0x00052000019c7983 */ /* 0x000ee80000100a00 */
[----:B------:R-:W5:Y:S01]  /*a0a0*/  LDG.E.U16 R50, desc[UR10][R34.64] ;  /* 0x0000000a22327981 */ /* 0x000f62000c1e1500 */
[----:B0-----:R-:W-:-:S03]  /*a0b0*/  IMAD.WIDE R32, R5, 0x2, R96 ;  /* 0x0000000205207825 */ /* 0x001fc600078e0260 */
[----:B------:R0:W5:Y:S01]  /*a0c0*/  LDG.E.U16 R97, desc[UR10][R46.64] ;  /* 0x0000000a2e617981 */ /* 0x000162000c1e1500 */
[----:B-1----:R-:W-:-:S03]  /*a0d0*/  IMAD.WIDE R94, R5, 0x2, R214 ;  /* 0x00000002055e7825 */ /* 0x002fc600078e02d6 */
[----:B------:R-:W5:Y:S01]  /*a0e0*/  LDL.64 R214, [R1+0x4e0] ;  /* 0x0004e00001d67983 */ /* 0x000f620000100a00 */
[----:B------:R-:W-:-:S03]  /*a0f0*/  IMAD.WIDE R48, R5, 0x2, R162 ;  /* 0x0000000205307825 */ /* 0x000fc600078e02a2 */
[----:B------:R-:W5:Y:S01]  /*a100*/  LDL.64 R162, [R1+0x4f8] ;  /* 0x0004f80001a27983 */ /* 0x000f620000100a00 */
[----:B0-----:R-:W-:-:S03]  /*a110*/  IMAD.WIDE R46, R5, 0x2, R160 ;  /* 0x00000002052e7825 */ /* 0x001fc600078e02a0 */
[----:B------:R-:W5:Y:S04]  /*a120*/  LDL.64 R160, [R1+0x4f0] ;  /* 0x0004f00001a07983 */ /* 0x000f680000100a00 */
[----:B------:R0:W5:Y:S04]  /*a130*/  LDG.E.U16 R34, desc[UR10][R46.64] ;  /* 0x0000000a2e227981 */ /* 0x000168000c1e1500 */
[----:B------:R2:W5:Y:S01]  /*a140*/  LDG.E.U16 R35, desc[UR10][R32.64] ;  /* 0x0000000a20237981 */ /* 0x000562000c1e1500 */
[----:B----4-:R-:W-:-:S03]  /*a150*/  IMAD.WIDE R108, R5, 0x2, R108 ;  /* 0x00000002056c7825 */ /* 0x010fc600078e026c */
[----:B------:R1:W4:Y:S01]  /*a160*/  LDG.E.U16 R96, desc[UR10][R94.64] ;  /* 0x0000000a5e607981 */ /* 0x000322000c1e1500 */
[----:B0-----:R-:W-:-:S03]  /*a170*/  IMAD.WIDE R46, R5, 0x2, R216 ;  /* 0x00000002052e7825 */ /* 0x001fc600078e02d8 */
[----:B------:R-:W4:Y:S04]  /*a180*/  LDL.64 R216, [R1+0x4c8] ;  /* 0x0004c80001d87983 */ /* 0x000f280000100a00 */
[----:B------:R-:W4:Y:S01]  /*a190*/  LDG.E.U16 R49, desc[UR10][R48.64] ;  /* 0x0000000a30317981 */ /* 0x000f22000c1e1500 */
[----:B--2---:R-:W-:-:S03]  /*a1a0*/  IMAD.WIDE R32, R5, 0x2, R110 ;  /* 0x0000000205207825 */ /* 0x004fc600078e026e */
[----:B------:R0:W2:Y:S01]  /*a1b0*/  LDG.E.U16 R111, desc[UR10][R108.64] ;  /* 0x0000000a6c6f7981 */ /* 0x0000a2000c1e1500 */
[----:B-1----:R-:W-:-:S03]  /*a1c0*/  IMAD.WIDE R94, R5, 0x2, R158 ;  /* 0x00000002055e7825 */ /* 0x002fc600078e029e */
[----:B------:R-:W2:Y:S04]  /*a1d0*/  LDL.64 R158, [R1+0x4e8] ;  /* 0x0004e800019e7983 */ /* 0x000ea80000100a00 */
[----:B------:R1:W2:Y:S01]  /*a1e0*/  LDG.E.U16 R110, desc[UR10][R32.64] ;  /* 0x0000000a206e7981 */ /* 0x0002a2000c1e1500 */
[----:B0-----:R-:W-:-:S03]  /*a1f0*/  IMAD.WIDE R108, R5, 0x2, R234 ;  /* 0x00000002056c7825 */ /* 0x001fc600078e02ea */
[----:B------:R-:W2:Y:S04]  /*a200*/  LDL.64 R234, [R1+0x4c0] ;  /* 0x0004c00001ea7983 */ /* 0x000ea80000100a00 */
[----:B------:R-:W2:Y:S01]  /*a210*/  LDG.E.U16 R95, desc[UR10][R94.64] ;  /* 0x0000000a5e5f7981 */ /* 0x000ea2000c1e1500 */
[----:B-1----:R-:W-:-:S03]  /*a220*/  IMAD.WIDE R32, R5, 0x2, R238 ;  /* 0x0000000205207825 */ /* 0x002fc600078e02ee */
[----:B------:R-:W2:Y:S04]  /*a230*/  LDL.64 R238, [R1+0x4d0] ;  /* 0x0004d00001ee7983 */ /* 0x000ea80000100a00 */
[----:B------:R-:W2:Y:S04]  /*a240*/  LDG.E.U16 R109, desc[UR10][R108.64] ;  /* 0x0000000a6c6d7981 */ /* 0x000ea8000c1e1500 */
[----:B------:R0:W2:Y:S04]  /*a250*/  LDG.E.U16 R94, desc[UR10][R46.64] ;  /* 0x0000000a2e5e7981 */ /* 0x0000a8000c1e1500 */
[----:B------:R-:W2:Y:S01]  /*a260*/  LDG.E.U16 R33, desc[UR10][R32.64] ;  /* 0x0000000a20217981 */ /* 0x000ea2000c1e1500 */
[----:B0-----:R-:W-:-:S03]  /*a270*/  IMAD.WIDE R46, R5, 0x2, R218 ;  /* 0x00000002052e7825 */ /* 0x001fc600078e02da */
[----:B------:R-:W2:Y:S04]  /*a280*/  LDL.64 R218, [R1+0x4a8] ;  /* 0x0004a80001da7983 */ /* 0x000ea80000100a00 */
[----:B------:R-:W2:Y:S01]  /*a290*/  LDG.E.U16 R47, desc[UR10][R46.64] ;  /* 0x0000000a2e2f7981 */ /* 0x000ea2000c1e1500 */
[----:B---3--:R-:W-:-:S05]  /*a2a0*/  IMAD.WIDE R156, R5, 0x2, R156 ;  /* 0x00000002059c7825 */ /* 0x008fca00078e029c */
[----:B------:R5:W3:Y:S02]  /*a2b0*/  LDG.E.U16 R48, desc[UR10][R156.64] ;  /* 0x0000000a9c307981 */ /* 0x000ae4000c1e1500 */
[C---:B-----5:R-:W-:Y:S02]  /*a2c0*/  IMAD.WIDE R156, R5.reuse, 0x2, R214 ;  /* 0x00000002059c7825 */ /* 0x060fe400078e02d6 */
[----:B------:R-:W5:Y:S02]  /*a2d0*/  LDL.64 R214, [R1+0x4a0] ;  /* 0x0004a00001d67983 */ /* 0x000f640000100a00 */
[C---:B------:R-:W-:Y:S02]  /*a2e0*/  IMAD.WIDE R160, R5.reuse, 0x2, R160 ;  /* 0x0000000205a07825 */ /* 0x040fe400078e02a0 */
[----:B------:R-:W3:Y:S04]  /*a2f0*/  LDG.E.U16 R46, desc[UR10][R156.64] ;  /* 0x0000000a9c2e7981 */ /* 0x000ee8000c1e1500 */
[----:B------:R4:W3:Y:S02]  /*a300*/  LDG.E.U16 R108, desc[UR10][R160.64] ;  /* 0x0000000aa06c7981 */ /* 0x0008e4000c1e1500 */
[----:B----4-:R-:W-:-:S02]  /*a310*/  IMAD.WIDE R160, R5, 0x2, R216 ;  /* 0x0000000205a07825 */ /* 0x010fc400078e02d8 */
[----:B------:R-:W4:Y:S02]  /*a320*/  LDL.64 R216, [R1+0x480] ;  /* 0x0004800001d87983 */ /* 0x000f240000100a00 */
[C---:B------:R-:W-:Y:S02]  /*a330*/  IMAD.WIDE R162, R5.reuse, 0x2, R162 ;  /* 0x0000000205a27825 */ /* 0x040fe400078e02a2 */
[----:B------:R-:W3:Y:S02]  /*a340*/  LDG.E.U16 R168, desc[UR10][R160.64] ;  /* 0x0000000aa0a87981 */ /* 0x000ee4000c1e1500 */
[C---:B------:R-:W-:Y:S02]  /*a350*/  IMAD.WIDE R156, R5.reuse, 0x2, R240 ;  /* 0x00000002059c7825 */ /* 0x040fe400078e02f0 */
[----:B------:R-:W3:Y:S04]  /*a360*/  LDL.64 R240, [R1+0x490] ;  /* 0x0004900001f07983 */ /* 0x000ee80000100a00 */
[----:B------:R0:W3:Y:S01]  /*a370*/  LDG.E.U16 R32, desc[UR10][R162.64] ;  /* 0x0000000aa2207981 */ /* 0x0000e2000c1e1500 */
[----:B--2---:R-:W-:-:S03]  /*a380*/  IMAD.WIDE R158, R5, 0x2, R158 ;  /* 0x00000002059e7825 */ /* 0x004fc600078e029e */
[----:B------:R-:W2:Y:S04]  /*a390*/  LDG.E.U16 R164, desc[UR10][R156.64] ;  /* 0x0000000a9ca47981 */ /* 0x000ea8000c1e1500 */
[----:B------:R1:W2:Y:S01]  /*a3a0*/  LDG.E.U16 R93, desc[UR10][R158.64] ;  /* 0x0000000a9e5d7981 */ /* 0x0002a2000c1e1500 */
[----:B0-----:R-:W-:-:S03]  /*a3b0*/  IMAD.WIDE R162, R5, 0x2, R234 ;  /* 0x0000000205a27825 */ /* 0x001fc600078e02ea */
[----:B------:R-:W2:Y:S01]  /*a3c0*/  LDL.64 R234, [R1+0x470] ;  /* 0x0004700001ea7983 */ /* 0x000ea20000100a00 */
[----:B-----5:R-:W-:-:S03]  /*a3d0*/  IMAD.WIDE R160, R5, 0x2, R214 ;  /* 0x0000000205a07825 */ /* 0x020fc600078e02d6 */
[----:B------:R-:W5:Y:S01]  /*a3e0*/  LDG.E.U16 R162, desc[UR10][R162.64] ;  /* 0x0000000aa2a27981 */ /* 0x000f62000c1e1500 */
[----:B-1----:R-:W-:-:S03]  /*a3f0*/  IMAD.WIDE R158, R5, 0x2, R238 ;  /* 0x00000002059e7825 */ /* 0x002fc600078e02ee */
[----:B------:R-:W5:Y:S04]  /*a400*/  LDL.64 R214, [R1+0x430] ;  /* 0x0004300001d67983 */ /* 0x000f680000100a00 */
[----:B------:R-:W5:Y:S04]  /*a410*/  LDL.64 R238, [R1+0x488] ;  /* 0x0004880001ee7983 */ /* 0x000f680000100a00 */
[----:B------:R0:W5:Y:S04]  /*a420*/  LDG.E.U16 R166, desc[UR10][R158.64] ;  /* 0x0000000a9ea67981 */ /* 0x000168000c1e1500 */
[----:B------:R4:W5:Y:S01]  /*a430*/  LDG.E.U16 R174, desc[UR10][R160.64] ;  /* 0x0000000aa0ae7981 */ /* 0x000962000c1e1500 */
[----:B0-----:R-:W-:-:S03]  /*a440*/  IMAD.WIDE R158, R5, 0x2, R218 ;  /* 0x00000002059e7825 */ /* 0x001fc600078e02da */
[----:B------:R-:W5:Y:S01]  /*a450*/  LDL.64 R218, [R1+0x450] ;  /* 0x0004500001da7983 */ /* 0x000f620000100a00 */
[----:B----4-:R-:W-:-:S03]  /*a460*/  IMAD.WIDE R160, R5, 0x2, R216 ;  /* 0x0000000205a07825 */ /* 0x010fc600078e02d8 */
[----:B------:R-:W4:Y:S01]  /*a470*/  LDL.64 R216, [R1+0x3f0] ;  /* 0x0003f00001d87983 */ /* 0x000f220000100a00 */
[----:B------:R-:W-:-:S03]  /*a480*/  IMAD.WIDE R156, R5, 0x2, R242 ;  /* 0x00000002059c7825 */ /* 0x000fc600078e02f2 */
[----:B------:R-:W4:Y:S04]  /*a490*/  LDG.E.U16 R172, desc[UR10][R158.64] ;  /* 0x0000000a9eac7981 */ /* 0x000f28000c1e1500 */
[----:B------:R3:W4:Y:S04]  /*a4a0*/  LDG.E.U16 R163, desc[UR10][R156.64] ;  /* 0x0000000a9ca37981 */ /* 0x000728000c1e1500 */
[----:B------:R-:W4:Y:S04]  /*a4b0*/  LDL.64 R242, [R1+0x3d0] ;  /* 0x0003d00001f27983 */ /* 0x000f280000100a00 */
[----:B------:R-:W4:Y:S01]  /*a4c0*/  LDG.E.U16 R180, desc[UR10][R160.64] ;  /* 0x0000000aa0b47981 */ /* 0x000f22000c1e1500 */
[----:B---3--:R-:W-:-:S03]  /*a4d0*/  IMAD.WIDE R156, R5, 0x2, R240 ;  /* 0x00000002059c7825 */ /* 0x008fc600078e02f0 */
[----:B------:R-:W3:Y:S04]  /*a4e0*/  LDL.64 R240, [R1+0x3b0] ;  /* 0x0003b00001f07983 */ /* 0x000ee80000100a00 */
[----:B------:R2:W3:Y:S02]  /*a4f0*/  LDG.E.U16 R176, desc[UR10][R156.64] ;  /* 0x0000000a9cb07981 */ /* 0x0004e4000c1e1500 */
[C---:B--2---:R-:W-:Y:S02]  /*a500*/  IMAD.WIDE R156, R5.reuse, 0x2, R234 ;  /* 0x00000002059c7825 */ /* 0x044fe400078e02ea */
[----:B------:R-:W2:Y:S04]  /*a510*/  LDL.64 R234, [R1+0x370] ;  /* 0x0003700001ea7983 */ /* 0x000ea80000100a00 */
[----:B------:R-:W2:Y:S04]  /*a520*/  LDG.E.U16 R182, desc[UR10][R156.64] ;  /* 0x0000000a9cb67981 */ /* 0x000ea8000c1e1500 */
[----:B------:R-:W3:Y:S01]  /*a530*/  LDL.64 R156, [R1+0x410] ;  /* 0x00041000019c7983 */ /* 0x000ee20000100a00 */
[----:B-----5:R-:W-:-:S03]  /*a540*/  IMAD.WIDE R158, R5, 0x2, R238 ;  /* 0x00000002059e7825 */ /* 0x020fc600078e02ee */
[----:B------:R-:W5:Y:S04]  /*a550*/  LDL.64 R238, [R1+0x390] ;  /* 0x0003900001ee7983 */ /* 0x000f680000100a00 */
[----:B------:R0:W5:Y:S02]  /*a560*/  LDG.E.U16 R178, desc[UR10][R158.64] ;  /* 0x0000000a9eb27981 */ /* 0x000164000c1e1500 */
[C---:B0-----:R-:W-:Y:S02]  /*a570*/  IMAD.WIDE R158, R5.reuse, 0x2, R218 ;  /* 0x00000002059e7825 */ /* 0x041fe400078e02da */
[----:B------:R-:W5:Y:S02]  /*a580*/  LDL.64 R218, [R1+0x468] ;  /* 0x0004680001da7983 */ /* 0x000f640000100a00 */
[----:B------:R-:W-:-:S02]  /*a590*/  IMAD.WIDE R160, R5, 0x2, R214 ;  /* 0x0000000205a07825 */ /* 0x000fc400078e02d6 */
[----:B------:R-:W5:Y:S04]  /*a5a0*/  LDL.64 R214, [R1+0x448] ;  /* 0x0004480001d67983 */ /* 0x000f680000100a00 */
[----:B------:R4:W5:Y:S04]  /*a5b0*/  LDG.E.U16 R184, desc[UR10][R158.64] ;  /* 0x0000000a9eb87981 */ /* 0x000968000c1e1500 */
[----:B------:R0:W5:Y:S01]  /*a5c0*/  LDG.E.U16 R186, desc[UR10][R160.64] ;  /* 0x0000000aa0ba7981 */ /* 0x000162000c1e1500 */
[----:B----4-:R-:W-:-:S03]  /*a5d0*/  IMAD.WIDE R158, R5, 0x2, R216 ;  /* 0x00000002059e7825 */ /* 0x010fc600078e02d8 */
[----:B------:R-:W4:Y:S01]  /*a5e0*/  LDL.64 R216, [R1+0x428] ;  /* 0x0004280001d87983 */ /* 0x000f220000100a00 */
[----:B0-----:R-:W-:-:S03]  /*a5f0*/  IMAD.WIDE R160, R5, 0x2, R242 ;  /* 0x0000000205a07825 */ /* 0x001fc600078e02f2 */
[----:B------:R-:W4:Y:S04]  /*a600*/  LDG.E.U16 R190, desc[UR10][R158.64] ;  /* 0x0000000a9ebe7981 */ /* 0x000f28000c1e1500 */
[----:B------:R-:W4:Y:S04]  /*a610*/  LDL.64 R242, [R1+0x3c8] ;  /* 0x0003c80001f27983 */ /* 0x000f280000100a00 */
[----:B------:R-:W4:Y:S01]  /*a620*/  LDG.E.U16 R192, desc[UR10][R160.64] ;  /* 0x0000000aa0c07981 */ /* 0x000f22000c1e1500 */
[----:B---3--:R-:W-:-:S05]  /*a630*/  IMAD.WIDE R156, R5, 0x2, R156 ;  /* 0x00000002059c7825 */ /* 0x008fca00078e029c */
[----:B------:R0:W3:Y:S02]  /*a640*/  LDG.E.U16 R188, desc[UR10][R156.64] ;  /* 0x0000000a9cbc7981 */ /* 0x0000e4000c1e1500 */
[C---:B0-----:R-:W-:Y:S02]  /*a650*/  IMAD.WIDE R156, R5.reuse, 0x2, R240 ;  /* 0x00000002059c7825 */ /* 0x041fe400078e02f0 */
[----:B------:R-:W3:Y:S04]  /*a660*/  LDL.64 R240, [R1+0x388] ;  /* 0x0003880001f07983 */ /* 0x000ee80000100a00 */
[----:B------:R0:W3:Y:S01]  /*a670*/  LDG.E.U16 R194, desc[UR10][R156.64] ;  /* 0x0000000a9cc27981 */ /* 0x0000e2000c1e1500 */
[----:B--2---:R-:W-:-:S03]  /*a680*/  IMAD.WIDE R160, R5, 0x2, R234 ;  /* 0x0000000205a07825 */ /* 0x004fc600078e02ea */
[----:B------:R-:W2:Y:S04]  /*a690*/  LDL.64 R234, [R1+0x460] ;  /* 0x0004600001ea7983 */ /* 0x000ea80000100a00 */
[----:B------:R-:W3:Y:S01]  /*a6a0*/  LDG.E.U16 R198, desc[UR10][R160.64] ;  /* 0x0000000aa0c67981 */ /* 0x000ee2000c1e1500 */
[----:B-----5:R-:W-:-:S03]  /*a6b0*/  IMAD.WIDE R158, R5, 0x2, R238 ;  /* 0x00000002059e7825 */ /* 0x020fc600078e02ee */
[----:B------:R-:W5:Y:S04]  /*a6c0*/  LDL.64 R238, [R1+0x3a8] ;  /* 0x0003a80001ee7983 */ /* 0x000f680000100a00 */
[----:B------:R1:W3:Y:S01]  /*a6d0*/  LDG.E.U16 R196, desc[UR10][R158.64] ;  /* 0x0000000a9ec47981 */ /* 0x0002e2000c1e1500 */
[----:B0-----:R-:W-:-:S03]  /*a6e0*/  IMAD.WIDE R156, R5, 0x2, R218 ;  /* 0x00000002059c7825 */ /* 0x001fc600078e02da */
[----:B------:R-:W3:Y:S04]  /*a6f0*/  LDL.64 R218, [R1+0x440] ;  /* 0x0004400001da7983 */ /* 0x000ee80000100a00 */
[----:B------:R-:W3:Y:S01]  /*a700*/  LDG.E.U16 R200, desc[UR10][R156.64] ;  /* 0x0000000a9cc87981 */ /* 0x000ee2000c1e1500 */
[----:B-1----:R-:W-:-:S03]  /*a710*/  IMAD.WIDE R158, R5, 0x2, R214 ;  /* 0x00000002059e7825 */ /* 0x002fc600078e02d6 */
[----:B------:R-:W2:Y:S04]  /*a720*/  LDL.64 R214, [R1+0x368] ;  /* 0x0003680001d67983 */ /* 0x000ea80000100a00 */
[----:B------:R-:W3:Y:S04]  /*a730*/  LDG.E.U16 R202, desc[UR10][R158.64] ;  /* 0x0000000a9eca7981 */ /* 0x000ee8000c1e1500 */
[----:B------:R-:W5:Y:S01]  /*a740*/  LDL.64 R156, [R1+0x408] ;  /* 0x00040800019c7983 */ /* 0x000f620000100a00 */
[----:B----4-:R-:W-:-:S03]  /*a750*/  IMAD.WIDE R160, R5, 0x2, R216 ;  /* 0x0000000205a07825 */ /* 0x010fc600078e02d8 */
[----:B------:R-:W4:Y:S04]  /*a760*/  LDL.64 R216, [R1+0x420] ;  /* 0x0004200001d87983 */ /* 0x000f280000100a00 */
[----:B------:R-:W3:Y:S04]  /*a770*/  LDL.64 R158, [R1+0x3e8] ;  /* 0x0003e800019e7983 */ /* 0x000ee80000100a00 */
[----:B------:R0:W3:Y:S02]  /*a780*/  LDG.E.U16 R204, desc[UR10][R160.64] ;  /* 0x0000000aa0cc7981 */ /* 0x0000e4000c1e1500 */
[----:B0-----:R-:W-:-:S02]  /*a790*/  IMAD.WIDE R160, R5, 0x2, R242 ;  /* 0x0000000205a07825 */ /* 0x001fc400078e02f2 */
[----:B------:R-:W3:Y:S04]  /*a7a0*/  LDL.64 R242, [R1+0x360] ;  /* 0x0003600001f27983 */ /* 0x000ee80000100a00 */
[----:B------:R2:W3:Y:S01]  /*a7b0*/  LDG.E.U16 R210, desc[UR10][R160.64] ;  /* 0x0000000aa0d27981 */ /* 0x0004e2000c1e1500 */
[----:B-----5:R-:W-:-:S05]  /*a7c0*/  IMAD.WIDE R156, R5, 0x2, R156 ;  /* 0x00000002059c7825 */ /* 0x020fca00078e029c */
[----:B------:R0:W5:Y:S01]  /*a7d0*/  LDG.E.U16 R206, desc[UR10][R156.64] ;  /* 0x0000000a9cce7981 */ /* 0x000162000c1e1500 */
[----:B--2---:R-:W-:-:S05]  /*a7e0*/  IMAD.WIDE R160, R5, 0x2, R214 ;  /* 0x0000000205a07825 */ /* 0x004fca00078e02d6 */
[----:B------:R4:W2:Y:S01]  /*a7f0*/  LDG.E.U16 R215, desc[UR10][R160.64] ;  /* 0x0000000aa0d77981 */ /* 0x0008a2000c1e1500 */
[----:B0-----:R-:W-:-:S03]  /*a800*/  IMAD.WIDE R156, R5, 0x2, R238 ;  /* 0x00000002059c7825 */ /* 0x001fc600078e02ee */
[----:B------:R-:W5:Y:S04]  /*a810*/  LDL.64 R238, [R1+0x3c0] ;  /* 0x0003c00001ee7983 */ /* 0x000f680000100a00 */
[----:B------:R0:W2:Y:S01]  /*a820*/  LDG.E.U16 R212, desc[UR10][R156.64] ;  /* 0x0000000a9cd47981 */ /* 0x0000a2000c1e1500 */
[----:B----4-:R-:W-:-:S04]  /*a830*/  IMAD.WIDE R160, R5, 0x2, R216 ;  /* 0x0000000205a07825 */ /* 0x010fc800078e02d8 */
[C---:B0-----:R-:W-:Y:S02]  /*a840*/  IMAD.WIDE R156, R5.reuse, 0x2, R234 ;  /* 0x00000002059c7825 */ /* 0x041fe400078e02ea */
[----:B------:R-:W4:Y:S04]  /*a850*/  LDL.64 R234, [R1+0x478] ;  /* 0x0004780001ea7983 */ /* 0x000f280000100a00 */
[----:B------:R-:W2:Y:S04]  /*a860*/  LDG.E.U16 R216, desc[UR10][R156.64] ;  /* 0x0000000a9cd87981 */ /* 0x000ea8000c1e1500 */
[----:B------:R-:W5:Y:S01]  /*a870*/  LDL.64 R156, [R1+0x400] ;  /* 0x00040000019c7983 */ /* 0x000f620000100a00 */
[----:B---3--:R-:W-:-:S05]  /*a880*/  IMAD.WIDE R158, R5, 0x2, R158 ;  /* 0x00000002059e7825 */ /* 0x008fca00078e029e */
[----:B------:R0:W3:Y:S02]  /*a890*/  LDG.E.U16 R208, desc[UR10][R158.64] ;  /* 0x0000000a9ed07981 */ /* 0x0000e4000c1e1500 */
[C---:B0-----:R-:W-:Y:S02]  /*a8a0*/  IMAD.WIDE R158, R5.reuse, 0x2, R240 ;  /* 0x00000002059e7825 */ /* 0x041fe400078e02f0 */
[----:B------:R-:W4:Y:S04]  /*a8b0*/  LDL.64 R240, [R1+0x498] ;  /* 0x0004980001f07983 */ /* 0x000f280000100a00 */
[----:B------:R0:W2:Y:S02]  /*a8c0*/  LDG.E.U16 R214, desc[UR10][R158.64] ;  /* 0x0000000a9ed67981 */ /* 0x0000a4000c1e1500 */
[----:B0-----:R-:W-:-:S02]  /*a8d0*/  IMAD.WIDE R158, R5, 0x2, R218 ;  /* 0x00000002059e7825 */ /* 0x001fc400078e02da */
[----:B------:R-:W2:Y:S04]  /*a8e0*/  LDG.E.U16 R218, desc[UR10][R160.64] ;  /* 0x0000000aa0da7981 */ /* 0x000ea8000c1e1500 */
[----:B------:R0:W2:Y:S04]  /*a8f0*/  LDG.E.U16 R217, desc[UR10][R158.64] ;  /* 0x0000000a9ed97981 */ /* 0x0000a8000c1e1500 */
[----:B------:R-:W0:Y:S01]  /*a900*/  LDL.64 R158, [R1+0x3e0] ;  /* 0x0003e000019e7983 */ /* 0x000e220000100a00 */
[----:B-----5:R-:W-:-:S05]  /*a910*/  IMAD.WIDE R156, R5, 0x2, R156 ;  /* 0x00000002059c7825 */ /* 0x020fca00078e029c */
[----:B------:R1:W5:Y:S04]  /*a920*/  LDG.E.U16 R219, desc[UR10][R156.64] ;  /* 0x0000000a9cdb7981 */ /* 0x000368000c1e1500 */
[----:B------:R-:W1:Y:S01]  /*a930*/  LDL.64 R156, [R1+0x3a0] ;  /* 0x0003a000019c7983 */ /* 0x000e620000100a00 */
[----:B0-----:R-:W-:-:S05]  /*a940*/  IMAD.WIDE R158, R5, 0x2, R158 ;  /* 0x00000002059e7825 */ /* 0x001fca00078e029e */
[----:B------:R0:W5:Y:S04]  /*a950*/  LDG.E.U16 R221, desc[UR10][R158.64] ;  /* 0x0000000a9edd7981 */ /* 0x000168000c1e1500 */
[----:B------:R-:W0:Y:S01]  /*a960*/  LDL.64 R158, [R1+0x380] ;  /* 0x00038000019e7983 */ /* 0x000e220000100a00 */
[----:B-1----:R-:W-:-:S05]  /*a970*/  IMAD.WIDE R156, R5, 0x2, R156 ;  /* 0x00000002059c7825 */ /* 0x002fca00078e029c */
[----:B------:R-:W5:Y:S04]  /*a980*/  LDG.E.U16 R225, desc[UR10][R156.64] ;  /* 0x0000000a9ce17981 */ /* 0x000f68000c1e1500 */
[----:B------:R-:W3:Y:S01]  /*a990*/  LDL.64 R156, [R1+0x4b8] ;  /* 0x0004b800019c7983 */ /* 0x000ee20000100a00 */
[----:B------:R-:W-:-:S03]  /*a9a0*/  IMAD.WIDE R160, R5, 0x2, R238 ;  /* 0x0000000205a07825 */ /* 0x000fc600078e02ee */
[----:B------:R-:W2:Y:S04]  /*a9b0*/  LDL.64 R238, [R1+0x418] ;  /* 0x0004180001ee7983 */ /* 0x000ea80000100a00 */
[----:B------:R-:W5:Y:S01]  /*a9c0*/  LDG.E.U16 R223, desc[UR10][R160.64] ;  /* 0x0000000aa0df7981 */ /* 0x000f62000c1e1500 */
[----:B0-----:R-:W-:-:S05]  /*a9d0*/  IMAD.WIDE R158, R5, 0x2, R158 ;  /* 0x00000002059e7825 */ /* 0x001fca00078e029e */
[----:B------:R4:W5:Y:S02]  /*a9e0*/  LDG.E.U16 R227, desc[UR10][R158.64] ;  /* 0x0000000a9ee37981 */ /* 0x000964000c1e1500 */
[C---:B----4-:R-:W-:Y:S02]  /*a9f0*/  IMAD.WIDE R158, R5.reuse, 0x2, R240 ;  /* 0x00000002059e7825 */ /* 0x050fe400078e02f0 */
[----:B------:R-:W4:Y:S04]  /*aa00*/  LDL.64 R240, [R1+0x358] ;  /* 0x0003580001f07983 */ /* 0x000f280000100a00 */
[----:B------:R-:W5:Y:S04]  /*aa10*/  LDG.E.U16 R233, desc[UR10][R158.64] ;  /* 0x0000000a9ee97981 */ /* 0x000f68000c1e1500 */
[----:B------:R-:W4:Y:S01]  /*aa20*/  LDL.64 R158, [R1+0x438] ;  /* 0x00043800019e7983 */ /* 0x000f220000100a00 */
[----:B---3--:R-:W-:-:S05]  /*aa30*/  IMAD.WIDE R156, R5, 0x2, R156 ;  /* 0x00000002059c7825 */ /* 0x008fca00078e029c */
[----:B------:R-:W3:Y:S04]  /*aa40*/  LDG.E.U16 R231, desc[UR10][R156.64] ;  /* 0x0000000a9ce77981 */ /* 0x000ee8000c1e1500 */
[----:B------:R-:W5:Y:S01]  /*aa50*/  LDL.64 R156, [R1+0x458] ;  /* 0x00045800019c7983 */ /* 0x000f620000100a00 */
[----:B------:R-:W-:-:S03]  /*aa60*/  IMAD.WIDE R160, R5, 0x2, R242 ;  /* 0x0000000205a07825 */ /* 0x000fc600078e02f2 */
[----:B------:R-:W3:Y:S04]  /*aa70*/  LDL.64 R242, [R1+0x3b8] ;  /* 0x0003b80001f27983 */ /* 0x000ee80000100a00 */
[----:B------:R0:W3:Y:S02]  /*aa80*/  LDG.E.U16 R229, desc[UR10][R160.64] ;  /* 0x0000000aa0e57981 */ /* 0x0000e4000c1e1500 */
[----:B0-----:R-:W-:-:S05]  /*aa90*/  IMAD.WIDE R160, R5, 0x2, R234 ;  /* 0x0000000205a07825 */ /* 0x001fca00078e02ea */
[----:B------:R2:W3:Y:S02]  /*aaa0*/  LDG.E.U16 R234, desc[UR10][R160.64] ;  /* 0x0000000aa0ea7981 */ /* 0x0004e4000c1e1500 */
[----:B--2---:R-:W-:-:S05]  /*aab0*/  IMAD.WIDE R160, R5, 0x2, R238 ;  /* 0x0000000205a07825 */ /* 0x004fca00078e02ee */
[----:B------:R3:W2:Y:S01]  /*aac0*/  LDG.E.U16 R239, desc[UR10][R160.64] ;  /* 0x0000000aa0ef7981 */ /* 0x0006a2000c1e1500 */
[----:B----4-:R-:W-:-:S05]  /*aad0*/  IMAD.WIDE R158, R5, 0x2, R158 ;  /* 0x00000002059e7825 */ /* 0x010fca00078e029e */
[----:B------:R0:W4:Y:S04]  /*aae0*/  LDG.E.U16 R238, desc[UR10][R158.64] ;  /* 0x0000000a9eee7981 */ /* 0x000128000c1e1500 */
[----:B------:R-:W0:Y:S01]  /*aaf0*/  LDL.64 R158, [R1+0x3d8] ;  /* 0x0003d800019e7983 */ /* 0x000e220000100a00 */
[----:B-----5:R-:W-:-:S05]  /*ab00*/  IMAD.WIDE R156, R5, 0x2, R156 ;  /* 0x00000002059c7825 */ /* 0x020fca00078e029c */
[----:B------:R1:W5:Y:S04]  /*ab10*/  LDG.E.U16 R235, desc[UR10][R156.64] ;  /* 0x0000000a9ceb7981 */ /* 0x000368000c1e1500 */
[----:B------:R-:W1:Y:S01]  /*ab20*/  LDL.64 R156, [R1+0x3f8] ;  /* 0x0003f800019c7983 */ /* 0x000e620000100a00 */
[----:B---3--:R-:W-:-:S05]  /*ab30*/  IMAD.WIDE R160, R5, 0x2, R242 ;  /* 0x0000000205a07825 */ /* 0x008fca00078e02f2 */
[----:B------:R3:W2:Y:S01]  /*ab40*/  LDG.E.U16 R246, desc[UR10][R160.64] ;  /* 0x0000000aa0f67981 */ /* 0x0006a2000c1e1500 */
[----:B0-----:R-:W-:-:S05]  /*ab50*/  IMAD.WIDE R158, R5, 0x2, R158 ;  /* 0x00000002059e7825 */ /* 0x001fca00078e029e */
[----:B------:R0:W2:Y:S04]  /*ab60*/  LDG.E.U16 R243, desc[UR10][R158.64] ;  /* 0x0000000a9ef37981 */ /* 0x0000a8000c1e1500 */
[----:B------:R-:W0:Y:S01]  /*ab70*/  LDL.64 R158, [R1+0x378] ;  /* 0x00037800019e7983 */ /* 0x000e220000100a00 */
[----:B-1----:R-:W-:-:S05]  /*ab80*/  IMAD.WIDE R156, R5, 0x2, R156 ;  /* 0x00000002059c7825 */ /* 0x002fca00078e029c */
[----:B------:R-:W2:Y:S04]  /*ab90*/  LDG.E.U16 R242, desc[UR10][R156.64] ;  /* 0x0000000a9cf27981 */ /* 0x000ea8000c1e1500 */
[----:B------:R-:W4:Y:S01]  /*aba0*/  LDL.64 R156, [R1+0x398] ;  /* 0x00039800019c7983 */ /* 0x000f220000100a00 */
[----:B---3--:R-:W-:-:S06]  /*abb0*/  IMAD.WIDE R160, R5, 0x2, R240 ;  /* 0x0000000205a07825 */ /* 0x008fcc00078e02f0 */
[----:B------:R1:W3:Y:S01]  /*abc0*/  LDG.E.U16 R161, desc[UR10][R160.64] ;  /* 0x0000000aa0a17981 */ /* 0x0002e2000c1e1500 */
[----:B0-----:R-:W-:-:S05]  /*abd0*/  IMAD.WIDE R158, R5, 0x2, R158 ;  /* 0x00000002059e7825 */ /* 0x001fca00078e029e */
[----:B------:R0:W3:Y:S01]  /*abe0*/  LDG.E.U16 R241, desc[UR10][R158.64] ;  /* 0x0000000a9ef17981 */ /* 0x0000e2000c1e1500 */
[----:B-1----:R-:W1:Y:S03]  /*abf0*/  S2R R160, SR_TID.X ;  /* 0x0000000000a07919 */ /* 0x002e660000002100 */
[----:B0-----:R-:W-:Y:S01]  /*ac00*/  LDS R158, [R222] ;  /* 0x00000000de9e7984 */ /* 0x001fe20000000800 */
[----:B-1----:R-:W-:Y:S01]  /*ac10*/  LOP3.LUT R159, R160, 0xe0, RZ, 0xc0, !PT ;  /* 0x000000e0a09f7812 */ /* 0x002fe200078ec0ff */
[----:B----4-:R-:W-:-:S05]  /*ac20*/  IMAD.WIDE R156, R5, 0x2, R156 ;  /* 0x00000002059c7825 */ /* 0x010fca00078e029c */
[----:B------:R0:W4:Y:S02]  /*ac30*/  LDG.E.U16 R240, desc[UR10][R156.64] ;  /* 0x0000000a9cf07981 */ /* 0x000124000c1e1500 */
[----:B0-----:R-:W0:Y:S02]  /*ac40*/  S2R R157, SR_TID.X ;  /* 0x00000000009d7919 */ /* 0x001e240000002100 */
[----:B0-----:R-:W-:-:S04]  /*ac50*/  LOP3.LUT R157, R157, 0x1c, RZ, 0xc0, !PT ;  /* 0x0000001c9d9d7812 */ /* 0x001fc800078ec0ff */
[----:B------:R-:W-:-:S05]  /*ac60*/  LEA R157, R157, UR8, 0x3 ;  /* 0x000000089d9d7c11 */ /* 0x000fca000f8e18ff */
[----:B------:R-:W0:Y:S04]  /*ac70*/  LDS R156, [R157] ;  /* 0x000000009d9c7984 */ /* 0x000e280000000800 */
[----:B------:R-:W-:Y:S01]  /*ac80*/  LDS R157, [R213] ;  /* 0x00000000d59d7984 */ /* 0x000fe20000000800 */
[----:B0-----:R-:W-:-:S03]  /*ac90*/  FFMA R211, R6, R211, R156 ;  /* 0x000000d306d37223 */ /* 0x001fc6000000009c */
[----:B------:R-:W-:Y:S01]  /*aca0*/  LDS R156, [R220] ;  /* 0x00000000dc9c7984 */ /* 0x000fe20000000800 */
[----:B------:R-:W-:Y:S06]  /*acb0*/  BAR.SYNC.DEFER_BLOCKING 0x0 ;  /* 0x0000000000007b1d */ /* 0x000fec0000010000 */
[----:B------:R0:W-:Y:S02]  /*acc0*/  STS.U16 [R8+UR8], R203 ;  /* 0x000000cb08007988 */ /* 0x0001e40008000408 */
[C---:B0-----:R-:W-:Y:S01]  /*acd0*/  LOP3.LUT R203, R160.reuse, 0x7, RZ, 0xc0, !PT ;  /* 0x00000007a0cb7812 */ /* 0x041fe200078ec0ff */
[----:B------:R-:W-:-:S04]  /*ace0*/  IMAD.SHL.U32 R160, R160, 0x2, RZ ;  /* 0x00000002a0a07824 */ /* 0x000fc800078e00ff */
[C---:B------:R-:W-:Y:S02]  /*acf0*/  IMAD R159, R203.reuse, 0x4, R159 ;  /* 0x00000004cb9f7824 */ /* 0x040fe400078e029f */
[----:B------:R-:W-:-:S05]  /*ad00*/  IMAD.SHL.U32 R203, R203, 0x10, RZ ;  /* 0x00000010cbcb7824 */ /* 0x000fca00078e00ff */
[----:B------:R-:W-:-:S04]  /*ad10*/  LOP3.LUT R160, R203, 0x30, R160, 0x78, !PT ;  /* 0x00000030cba07812 */ /* 0x000fc800078e78a0 */
[----:B------:R-:W-:Y:S02]  /*ad20*/  LEA R159, R159, R160, 0x6 ;  /* 0x000000a09f9f7211 */ /* 0x000fe400078e30ff */
[----:B------:R-:W0:Y:S02]  /*ad30*/  S2R R160, SR_TID.X ;  /* 0x0000000000a07919 */ /* 0x000e240000002100 */
[----:B0-----:R-:W-:-:S05]  /*ad40*/  IMAD.SHL.U32 R160, R160, 0x100, RZ ;  /* 0x00000100a0a07824 */ /* 0x001fca00078e00ff */
[----:B------:R-:W-:Y:S02]  /*ad50*/  LOP3.LUT R160, R203, 0xf00, R160, 0xf8, !PT ;  /* 0x00000f00cba07812 */ /* 0x000fe400078ef8a0 */
[----:B------:R-:W0:Y:S01]  /*ad60*/  S2R R203, SR_TID.X ;  /* 0x0000000000cb7919 */ /* 0x000e220000002100 */
[----:B------:R-:W-:Y:S04]  /*ad70*/  STS.U16 [R8+UR8+0x800], R195 ;  /* 0x000800c308007988 */ /* 0x000fe80008000408 */
[----:B------:R-:W-:Y:S04]  /*ad80*/  STS.U16 [R8+UR8+0x1000], R187 ;  /* 0x001000bb08007988 */ /* 0x000fe80008000408 */
[----:B------:R-:W-:Y:S04]  /*ad90*/  STS.U16 [R8+UR8+0x1800], R179 ;  /* 0x001800b308007988 */ /* 0x000fe80008000408 */
[----:B------:R-:W-:Y:S04]  /*ada0*/  STS.U16 [R8+UR8+0x2000], R171 ;  /* 0x002000ab08007988 */ /* 0x000fe80008000408 */
[----:B------:R-:W-:Y:S04]  /*adb0*/  STS.U16 [R8+UR8+0x2800], R165 ;  /* 0x002800a508007988 */ /* 0x000fe80008000408 */
[----:B------:R-:W-:Y:S01]  /*adc0*/  STS.U16 [R8+UR8+0x3000], R121 ;  /* 0x0030007908007988 */ /* 0x000fe20008000408 */
[----:B0-----:R-:W-:-:S02]  /*add0*/  LOP3.LUT R160, R160, 0x10, R203, 0x78, !PT ;  /* 0x00000010a0a07812 */ /* 0x001fc400078e78cb */
        /* <DEDUP_REMOVED lines=90> */
[----:B------:R-:W-:-:S03]  /*b380*/  F2FP.BF16.F32.PACK_AB R23, R18, R23 ;  /* 0x000000171217723e */ /* 0x000fc600000010ff */
[----:B------:R0:W-:Y:S04]  /*b390*/  STS.U16 [R247+UR8+0x8600], R34 ;  /* 0x00860022f7007988 */ /* 0x0001e80008000408 */
[----:B------:R1:W-:Y:S04]  /*b3a0*/  STS.U16 [R247+UR8+0x7e00], R35 ;  /* 0x007e0023f7007988 */ /* 0x0003e80008000408 */
[----:B------:R5:W-:Y:S01]  /*b3b0*/  STS.U16 [R247+UR8+0x8e00], R33 ;  /* 0x008e0021f7007988 */ /* 0x000be20008000408 */
[----:B0-----:R-:W-:-:S03]  /*b3c0*/  F2FP.BF16.F32.PACK_AB R34, R20, R28 ;  /* 0x0000001c1422723e */ /* 0x001fc600000010ff */
[----:B------:R0:W-:Y:S01]  /*b3d0*/  STS.U16 [R247+UR8+0x9600], R32 ;  /* 0x00960020f7007988 */ /* 0x0001e20008000408 */
[----:B------:R-:W-:Y:S02]  /*b3e0*/  F2FP.BF16.F32.PACK_AB R20, R22, R26 ;  /* 0x0000001a1614723e */ /* 0x000fe400000010ff */
[----:B-1----:R-:W-:Y:S02]  /*b3f0*/  F2FP.BF16.F32.PACK_AB R35, R21, R27 ;  /* 0x0000001b1523723e */ /* 0x002fe400000010ff */
[----:B------:R-:W-:Y:S02]  /*b400*/  F2FP.BF16.F32.PACK_AB R21, R16, R25 ;  /* 0x000000191015723e */ /* 0x000fe400000010ff */
[----:B-----5:R-:W-:Y:S02]  /*b410*/  F2FP.BF16.F32.PACK_AB R33, R19, R29 ;  /* 0x0000001d1321723e */ /* 0x020fe400000010ff */
[----:B------:R-:W-:Y:S02]  /*b420*/  F2FP.BF16.F32.PACK_AB R22, R17, R24 ;  /* 0x000000181116723e */ /* 0x000fe400000010ff */
[----:B0-----:R-:W-:Y:S01]  /*b430*/  F2FP.BF16.F32.PACK_AB R32, R31, R30 ;  /* 0x0000001e1f20723e */ /* 0x001fe200000010ff */
        /* <DEDUP_REMOVED lines=25> */
[----:B----4-:R-:W-:Y:S04]  /*b5d0*/  STS.U16 [R247+UR8+0xee00], R240 ;  /* 0x00ee00f0f7007988 */ /* 0x010fe80008000408 */
[----:B---3--:R-:W-:Y:S04]  /*b5e0*/  STS.U16 [R247+UR8+0xf600], R241 ;  /* 0x00f600f1f7007988 */ /* 0x008fe80008000408 */
[----:B------:R-:W-:Y:S04]  /*b5f0*/  STS.U16 [R247+UR8+0xfe00], R161 ;  /* 0x00fe00a1f7007988 */ /* 0x000fe80008000408 */
[----:B------:R-:W-:Y:S04]  /*b600*/  STSM.16.M88.4 [R224+0x14000], R32 ;  /* 0x01400020e0007844 */ /* 0x000fe80000000200 */
[----:B------:R-:W-:Y:S01]  /*b610*/  STSM.16.M88.4 [R224+0x15000], R20 ;  /* 0x01500014e0007844 */ /* 0x000fe20000000200 */
[----:B------:R-:W-:Y:S06]  /*b620*/  BAR.SYNC.DEFER_BLOCKING 0x0 ;  /* 0x0000000000007b1d */ /* 0x000fec0000010000 */
[----:B------:R-:W-:Y:S04]  /*b630*/  LDSM.16.M88.4 R52, [R160+UR8+0x14000] ;  /* 0x01400008a034783b */ /* 0x000fe80008000200 */
[----:B------:R-:W1:Y:S04]  /*b640*/  LDSM.16.M88.4 R16, [R159+UR8] ;  /* 0x000000089f10783b */ /* 0x000e680008000200 */
[----:B------:R-:W2:Y:S04]  /*b650*/  LDSM.16.M88.4 R32, [R159+UR8+0x4000] ;  /* 0x004000089f20783b */ /* 0x000ea80008000200 */
[----:B------:R-:W3:Y:S04]  /*b660*/  LDSM.16.M88.4 R28, [R159+UR8+0x8000] ;  /* 0x008000089f1c783b */ /* 0x000ee80008000200 */
[----:B------:R-:W4:Y:S04]  /*b670*/  LDSM.16.M88.4 R20, [R159+UR8+0xc000] ;  /* 0x00c000089f14783b */ /* 0x000f280008000200 */
[----:B------:R-:W5:Y:S01]  /*b680*/  LDSM.16.M88.4 R24, [R160+UR8+0x15000] ;  /* 0x01500008a018783b */ /* 0x000f620008000200 */
[C---:B0-----:R-:W-:Y:S01]  /*b690*/  FMUL R36, R6.reuse, R60 ;  /* 0x0000003c06247220 */ /* 0x041fe20000400000 */
[C---:B------:R-:W-:Y:S01]  /*b6a0*/  FMUL R37, R6.reuse, R61 ;  /* 0x0000003d06257220 */ /* 0x040fe20000400000 */
        /* <DEDUP_REMOVED lines=11> */
[----:B------:R-:W-:Y:S01]  /*b760*/  FMUL R69, R6, R69 ;  /* 0x0000004506457220 */ /* 0x000fe20000400000 */
[C---:B------:R-:W-:Y:S01]  /*b770*/  FMUL R70, R7.reuse, R70 ;  /* 0x0000004607467220 */ /* 0x040fe20000400000 */
[----:B------:R-:W-:Y:S01]  /*b780*/  FMUL R71, R7, R71 ;  /* 0x0000004707477220 */ /* 0x000fe20000400000 */
[----:B------:R-:W-:-:S05]  /*b790*/  LOP3.LUT R6, R160, 0x20, RZ, 0x3c, !PT ;  /* 0x00000020a0067812 */ /* 0x000fca00078e3cff */
[----:B------:R-:W0:Y:S01]  /*b7a0*/  LDSM.16.M88.4 R44, [R6+UR8+0x14000] ;  /* 0x01400008062c783b */ /* 0x000e220008000200 */
[C---:B-1----:R-:W-:Y:S03]  /*b7b0*/  HMMA.16816.F32.BF16 R36, R52.reuse, R16, R36 ;  /* 0x000000103424723c */ /* 0x042fe60000041824 */
[----:B------:R-:W1:Y:S03]  /*b7c0*/  LDSM.16.M88.4 R60, [R6+UR8+0x15000] ;  /* 0x01500008063c783b */ /* 0x000e660008000200 */
[C---:B--2---:R-:W-:Y:S06]  /*b7d0*/  HMMA.16816.F32.BF16 R40, R52.reuse, R32, R40 ;  /* 0x000000203428723c */ /* 0x044fec0000041828 */
[C---:B---3--:R-:W-:Y:S06]  /*b7e0*/  HMMA.16816.F32.BF16 R48, R52.reuse, R28, R48 ;  /* 0x0000001c3430723c */ /* 0x048fec0000041830 */
[----:B----4-:R-:W-:Y:S07]  /*b7f0*/  HMMA.16816.F32.BF16 R52, R52, R20, R68 ;  /* 0x000000143434723c */ /* 0x010fee0000041844 */
        /* <DEDUP_REMOVED lines=8> */
[----:B------:R-:W-:-:S02]  /*b880*/  FMUL R76, R15, R76 ;  /* 0x0000004c0f4c7220 */ /* 0x000fc40000400000 */
[----:B-----5:R-:W-:Y:S01]  /*b890*/  HMMA.16816.F32.BF16 R56, R24, R16, R68 ;  /* 0x000000101838723c */ /* 0x020fe20000041844 */
[----:B------:R-:W-:Y:S01]  /*b8a0*/  FMUL R77, R15, R77 ;  /* 0x0000004d0f4d7220 */ /* 0x000fe20000400000 */
[C---:B------:R-:W-:Y:S01]  /*b8b0*/  FMUL R78, R14.reuse, R78 ;  /* 0x0000004e0e4e7220 */ /* 0x040fe20000400000 */
[----:B------:R-:W-:-:S04]  /*b8c0*/  FMUL R79, R14, R79 ;  /* 0x0000004f0e4f7220 */ /* 0x000fc80000400000 */
[C---:B------:R-:W-:Y:S01]  /*b8d0*/  FMUL R68, R15.reuse, R80 ;  /* 0x000000500f447220 */ /* 0x040fe20000400000 */
[----:B------:R-:W-:Y:S01]  /*b8e0*/  FMUL R69, R15, R81 ;  /* 0x000000510f457220 */ /* 0x000fe20000400000 */
[C---:B------:R-:W-:Y:S01]  /*b8f0*/  FMUL R70, R14.reuse, R82 ;  /* 0x000000520e467220 */ /* 0x040fe20000400000 */
[----:B------:R-:W-:Y:S01]  /*b900*/  FMUL R71, R14, R83 ;  /* 0x000000530e477220 */ /* 0x000fe20000400000 */
[----:B------:R-:W-:Y:S01]  /*b910*/  HMMA.16816.F32.BF16 R64, R24, R32, R64 ;  /* 0x000000201840723c */ /* 0x000fe20000041840 */
[----:B------:R-:W-:Y:S02]  /*b920*/  LOP3.LUT R16, R160, 0x40, RZ, 0x3c, !PT ;  /* 0x00000040a0107812 */ /* 0x000fe400078e3cff */
[----:B------:R-:W-:-:S03]  /*b930*/  LOP3.LUT R17, R159, 0x40, RZ, 0x3c, !PT ;  /* 0x000000409f117812 */ /* 0x000fc600078e3cff */
[C---:B------:R-:W-:Y:S01]  /*b940*/  HMMA.16816.F32.BF16 R68, R24.reuse, R28, R68 ;  /* 0x0000001c1844723c */ /* 0x040fe20000041844 */
[----:B------:R-:W-:Y:S04]  /*b950*/  LDSM.16.M88.4 R80, [R16+UR8+0x14000] ;  /* 0x014000081050783b */ /* 0x000fe80008000200 */
[----:B------:R-:W2:Y:S01]  /*b960*/  LDSM.16.M88.4 R72, [R17+UR8] ;  /* 0x000000081148783b */ /* 0x000ea20008000200 */
[----:B------:R-:W-:Y:S03]  /*b970*/  HMMA.16816.F32.BF16 R24, R24, R20, R76 ;  /* 0x000000141818723c */ /* 0x000fe6000004184c */
[----:B------:R-:W3:Y:S04]  /*b980*/  LDSM.16.M88.4 R76, [R17+UR8+0x4000] ;  /* 0x00400008114c783b */ /* 0x000ee80008000200 */
[----:B------:R-:W4:Y:S04]  /*b990*/  LDSM.16.M88.4 R92, [R17+UR8+0x8000] ;  /* 0x00800008115c783b */ /* 0x000f280008000200 */
[----:B------:R-:W5:Y:S04]  /*b9a0*/  LDSM.16.M88.4 R88, [R17+UR8+0xc000] ;  /* 0x00c000081158783b */ /* 0x000f680008000200 */
[----:B------:R-:W5:Y:S01]  /*b9b0*/  LDSM.16.M88.4 R84, [R16+UR8+0x15000] ;  /* 0x015000081054783b */ /* 0x000f620008000200 */
[C---:B0-----:R-:W-:Y:S03]  /*b9c0*/  HMMA.16816.F32.BF16 R36, R44.reuse, R18, R36 ;  /* 0x000000122c24723c */ /* 0x041fe60000041824 */
[----:B------:R-:W-:Y:S03]  /*b9d0*/  LDSM.16.M88.4 R96, [R16+UR8+0x15080] ;  /* 0x015080081060783b */ /* 0x000fe60008000200 */
[C---:B------:R-:W-:Y:S06]  /*b9e0*/  HMMA.16816.F32.BF16 R40, R44.reuse, R34, R40 ;  /* 0x000000222c28723c */ /* 0x040fec0000041828 */
[C---:B------:R-:W-:Y:S06]  /*b9f0*/  HMMA.16816.F32.BF16 R48, R44.reuse, R30, R48 ;  /* 0x0000001e2c30723c */ /* 0x040fec0000041830 */
[----:B------:R-:W-:Y:S01]  /*ba00*/  HMMA.16816.F32.BF16 R52, R44, R22, R52 ;  /* 0x000000162c34723c */ /* 0x000fe20000041834 */
[----:B------:R-:W-:Y:S05]  /*ba10*/  LDSM.16.M88.4 R44, [R159+UR8+0x4080] ;  /* 0x004080089f2c783b */ /* 0x000fea0008000200 */
[C---:B-1----:R-:W-:Y:S06]  /*ba20*/  HMMA.16816.F32.BF16 R56, R60.reuse, R18, R56 ;  /* 0x000000123c38723c */ /* 0x042fec0000041838 */
[C---:B------:R-:W-:Y:S01]  /*ba30*/  HMMA.16816.F32.BF16 R64, R60.reuse, R34, R64 ;  /* 0x000000223c40723c */ /* 0x040fe20000041840 */
[----:B------:R-:W-:Y:S01]  /*ba40*/  LOP3.LUT R18, R160, 0x60, RZ, 0x3c, !PT ;  /* 0x00000060a0127812 */ /* 0x000fe200078e3cff */
[----:B------:R-:W-:Y:S04]  /*ba50*/  LDSM.16.M88.4 R32, [R159+UR8+0x8080] ;  /* 0x008080089f20783b */ /* 0x000fe80008000200 */
[C---:B------:R-:W-:Y:S01]  /*ba60*/  HMMA.16816.F32.BF16 R68, R60.reuse, R30, R68 ;  /* 0x0000001e3c44723c */ /* 0x040fe20000041844 */
[----:B------:R-:W0:Y:S05]  /*ba70*/  LDSM.16.M88.4 R28, [R18+UR8+0x14000] ;  /* 0x01400008121c783b */ /* 0x000e2a0008000200 */
[----:B------:R-:W-:Y:S01]  /*ba80*/  HMMA.16816.F32.BF16 R24, R60, R22, R24 ;  /* 0x000000163c18723c */ /* 0x000fe20000041818 */
[----:B------:R-:W1:Y:S04]  /*ba90*/  LDSM.16.M88.4 R20, [R18+UR8+0x15000] ;  /* 0x015000081214783b */ /* 0x000e680008000200 */
[----:B------:R-:W-:Y:S01]  /*baa0*/  LDSM.16.M88.4 R60, [R159+UR8+0x80] ;  /* 0x000080089f3c783b */ /* 0x000fe20008000200 */
[C---:B--2---:R-:W-:Y:S06]  /*bab0*/  HMMA.16816.F32.BF16 R36, R80.reuse, R72, R36 ;  /* 0x000000485024723c */ /* 0x044fec0000041824 */
[C---:B---3--:R-:W-:Y:S06]  /*bac0*/  HMMA.16816.F32.BF16 R40, R80.reuse, R76, R40 ;  /* 0x0000004c5028723c */ /* 0x048fec0000041828 */
[C---:B----4-:R-:W-:Y:S06]  /*bad0*/  HMMA.16816.F32.BF16 R48, R80.reuse, R92, R48 ;  /* 0x0000005c5030723c */ /* 0x050fec0000041830 */
[----:B-----5:R-:W-:Y:S01]  /*bae0*/  HMMA.16816.F32.BF16 R52, R80, R88, R52 ;  /* 0x000000585034723c */ /* 0x020fe20000041834 */
[----:B------:R-:W2:Y:S04]  /*baf0*/  LDSM.16.M88.4 R80, [R160+UR8+0x14080] ;  /* 0x01408008a050783b */ /* 0x000ea80008000200 */
[----:B------:R-:W-:Y:S01]  /*bb00*/  LDSM.16.M88.4 R160, [R160+UR8+0x15080] ;  /* 0x01508008a0a0783b */ /* 0x000fe20008000200 */
[C---:B------:R-:W-:Y:S06]  /*bb10*/  HMMA.16816.F32.BF16 R56, R84.reuse, R72, R56 ;  /* 0x000000485438723c */ /* 0x040fec0000041838 */
[C---:B------:R-:W-:Y:S06]  /*bb20*/  HMMA.16816.F32.BF16 R64, R84.reuse, R76, R64 ;  /* 0x0000004c5440723c */ /* 0x040fec0000041840 */
[C---:B------:R-:W-:Y:S06]  /*bb30*/  HMMA.16816.F32.BF16 R68, R84.reuse, R92, R68 ;  /* 0x0000005c5444723c */ /* 0x040fec0000041844 */
[----:B------:R-:W-:Y:S01]  /*bb40*/  HMMA.16816.F32.BF16 R24, R84, R88, R24 ;  /* 0x000000585418723c */ /* 0x000fe20000041818 */
[----:B------:R-:W3:Y:S05]  /*bb50*/  LDSM.16.M88.4 R84, [R159+UR8+0xc080] ;  /* 0x00c080089f54783b */ /* 0x000eea0008000200 */
[C---:B0-----:R-:W-:Y:S06]  /*bb60*/  HMMA.16816.F32.BF16 R36, R28.reuse, R74, R36 ;  /* 0x0000004a1c24723c */ /* 0x041fec0000041824 */
[C---:B------:R-:W-:Y:S06]  /*bb70*/  HMMA.16816.F32.BF16 R40, R28.reuse, R78, R40 ;  /* 0x0000004e1c28723c */ /* 0x040fec0000041828 */
[C---:B------:R-:W-:Y:S06]  /*bb80*/  HMMA.16816.F32.BF16 R48, R28.reuse, R94, R48 ;  /* 0x0000005e1c30723c */ /* 0x040fec0000041830 */
[----:B------:R-:W-:Y:S01]  /*bb90*/  HMMA.16816.F32.BF16 R52, R28, R90, R52 ;  /* 0x0000005a1c34723c */ /* 0x000fe20000041834 */
[----:B------:R-:W0:Y:S05]  /*bba0*/  LDSM.16.M88.4 R28, [R6+UR8+0x14080] ;  /* 0x01408008061c783b */ /* 0x000e2a0008000200 */
[C---:B-1----:R-:W-:Y:S06]  /*bbb0*/  HMMA.16816.F32.BF16 R56, R20.reuse, R74, R56 ;  /* 0x0000004a1438723c */ /* 0x042fec0000041838 */
[C---:B------:R-:W-:Y:S01]  /*bbc0*/  HMMA.16816.F32.BF16 R64, R20.reuse, R78, R64 ;  /* 0x0000004e1440723c */ /* 0x040fe20000041840 */
[----:B------:R-:W-:Y:S05]  /*bbd0*/  LDSM.16.M88.4 R76, [R17+UR8+0xc080] ;  /* 0x00c08008114c783b */ /* 0x000fea0008000200 */
[C---:B------:R-:W-:Y:S01]  /*bbe0*/  HMMA.16816.F32.BF16 R68, R20.reuse, R94, R68 ;  /* 0x0000005e1444723c */ /* 0x040fe20000041844 */
[----:B------:R-:W-:Y:S05]  /*bbf0*/  LDSM.16.M88.4 R92, [R16+UR8+0x14080] ;  /* 0x01408008105c783b */ /* 0x000fea0008000200 */
[----:B------:R-:W-:Y:S01]  /*bc00*/  HMMA.16816.F32.BF16 R24, R20, R90, R24 ;  /* 0x0000005a1418723c */ /* 0x000fe20000041818 */
[----:B------:R1:W4:Y:S05]  /*bc10*/  LDSM.16.M88.4 R20, [R6+UR8+0x15080] ;  /* 0x015080080614783b */ /* 0x00032a0008000200 */
[C---:B--2---:R-:W-:Y:S01]  /*bc20*/  HMMA.16816.F32.BF16 R36, R80.reuse, R60, R36 ;  /* 0x0000003c5024723c */ /* 0x044fe20000041824 */
[----:B------:R-:W2:Y:S01]  /*bc30*/  S2R R100, SR_CTAID.X ;  /* 0x0000000000647919 */ /* 0x000ea20000002500 */
[----:B-1----:R-:W1:Y:S04]  /*bc40*/  LDC R6, c[0x0][0x254] ;  /* 0x00009500ff067b82 */ /* 0x002e680000000800 */
[C---:B------:R-:W-:Y:S06]  /*bc50*/  HMMA.16816.F32.BF16 R40, R80.reuse, R44, R40 ;  /* 0x0000002c5028723c */ /* 0x040fec0000041828 */
[C---:B------:R-:W-:Y:S06]  /*bc60*/  HMMA.16816.F32.BF16 R48, R80.reuse, R32, R48 ;  /* 0x000000205030723c */ /* 0x040fec0000041830 */
[----:B---3--:R-:W-:Y:S01]  /*bc70*/  HMMA.16816.F32.BF16 R52, R80, R84, R52 ;  /* 0x000000545034723c */ /* 0x008fe20000041834 */
[----:B------:R-:W-:Y:S05]  /*bc80*/  LDSM.16.M88.4 R80, [R17+UR8+0x8080] ;  /* 0x008080081150783b */ /* 0x000fea0008000200 */
[C---:B------:R-:W-:Y:S01]  /*bc90*/  HMMA.16816.F32.BF16 R72, R160.reuse, R60, R56 ;  /* 0x0000003ca048723c */ /* 0x040fe20000041838 */
[----:B------:R-:W-:Y:S05]  /*bca0*/  LDSM.16.M88.4 R56, [R17+UR8+0x4080] ;  /* 0x004080081138783b */ /* 0x000fea0008000200 */
[C---:B------:R-:W-:Y:S01]  /*bcb0*/  HMMA.16816.F32.BF16 R88, R160.reuse, R44, R64 ;  /* 0x0000002ca058723c */ /* 0x040fe20000041840 */
[----:B------:R-:W3:Y:S05]  /*bcc0*/  LDSM.16.M88.4 R64, [R17+UR8+0x80] ;  /* 0x000080081140783b */ /* 0x000eea0008000200 */
[C---:B------:R-:W-:Y:S06]  /*bcd0*/  HMMA.16816.F32.BF16 R68, R160.reuse, R32, R68 ;  /* 0x00000020a044723c */ /* 0x040fec0000041844 */
[----:B------:R-:W-:Y:S06]  /*bce0*/  HMMA.16816.F32.BF16 R24, R160, R84, R24 ;  /* 0x00000054a018723c */ /* 0x000fec0000041818 */
[C---:B0-----:R-:W-:Y:S06]  /*bcf0*/  HMMA.16816.F32.BF16 R36, R28.reuse, R62, R36 ;  /* 0x0000003e1c24723c */ /* 0x041fec0000041824 */
[C---:B------:R-:W-:Y:S06]  /*bd00*/  HMMA.16816.F32.BF16 R40, R28.reuse, R46, R40 ;  /* 0x0000002e1c28723c */ /* 0x040fec0000041828 */
[C---:B------:R-:W-:Y:S06]  /*bd10*/  HMMA.16816.F32.BF16 R48, R28.reuse, R34, R48 ;  /* 0x000000221c30723c */ /* 0x040fec0000041830 */
[----:B------:R-:W-:Y:S01]  /*bd20*/  HMMA.16816.F32.BF16 R52, R28, R86, R52 ;  /* 0x000000561c34723c */ /* 0x000fe20000041834 */
[----:B------:R-:W0:Y:S05]  /*bd30*/  LDC R28, c[0x0][0x264] ;  /* 0x00009900ff1c7b82 */ /* 0x000e2a0000000800 */
[C---:B----4-:R-:W-:Y:S06]  /*bd40*/  HMMA.16816.F32.BF16 R72, R20.reuse, R62, R72 ;  /* 0x0000003e1448723c */ /* 0x050fec0000041848 */
[C---:B------:R-:W-:Y:S06]  /*bd50*/  HMMA.16816.F32.BF16 R88, R20.reuse, R46, R88 ;  /* 0x0000002e1458723c */ /* 0x040fec0000041858 */
[C---:B------:R-:W-:Y:S01]  /*bd60*/  HMMA.16816.F32.BF16 R32, R20.reuse, R34, R68 ;  /* 0x000000221420723c */ /* 0x040fe20000041844 */
[----:B------:R-:W4:Y:S04]  /*bd70*/  LDSM.16.M88.4 R68, [R18+UR8+0x14080] ;  /* 0x014080081244783b */ /* 0x000f280008000200 */
[----:B------:R-:W5:Y:S01]  /*bd80*/  LDSM.16.M88.4 R16, [R18+UR8+0x15080] ;  /* 0x015080081210783b */ /* 0x000f620008000200 */
[----:B------:R-:W-:Y:S01]  /*bd90*/  HMMA.16816.F32.BF16 R24, R20, R86, R24 ;  /* 0x000000561418723c */ /* 0x000fe20000041818 */
[----:B--2---:R-:W-:-:S05]  /*bda0*/  IMAD.SHL.U32 R100, R100, 0x20, RZ ;  /* 0x0000002064647824 */ /* 0x004fca00078e00ff */
[C---:B---3--:R-:W-:Y:S06]  /*bdb0*/  HMMA.16816.F32.BF16 R36, R92.reuse, R64, R36 ;  /* 0x000000405c24723c */ /* 0x048fec0000041824 */
[C---:B------:R-:W-:Y:S06]  /*bdc0*/  HMMA.16816.F32.BF16 R40, R92.reuse, R56, R40 ;  /* 0x000000385c28723c */ /* 0x040fec0000041828 */
[C---:B------:R-:W-:Y:S06]  /*bdd0*/  HMMA.16816.F32.BF16 R48, R92.reuse, R80, R48 ;  /* 0x000000505c30723c */ /* 0x040fec0000041830 */
[----:B------:R-:W-:Y:S06]  /*bde0*/  HMMA.16816.F32.BF16 R52, R92, R76, R52 ;  /* 0x0000004c5c34723c */ /* 0x000fec0000041834 */
[C---:B------:R-:W-:Y:S06]  /*bdf0*/  HMMA.16816.F32.BF16 R20, R96.reuse, R64, R72 ;  /* 0x000000406014723c */ /* 0x040fec0000041848 */
[C---:B------:R-:W-:Y:S06]  /*be00*/  HMMA.16816.F32.BF16 R88, R96.reuse, R56, R88 ;  /* 0x000000386058723c */ /* 0x040fec0000041858 */
[C---:B------:R-:W-:Y:S06]  /*be10*/  HMMA.16816.F32.BF16 R32, R96.reuse, R80, R32 ;  /* 0x000000506020723c */ /* 0x040fec0000041820 */
[----:B------:R-:W-:Y:S01]  /*be20*/  HMMA.16816.F32.BF16 R24, R96, R76, R24 ;  /* 0x0000004c6018723c */ /* 0x000fe20000041818 */
[----:B------:R-:W-:Y:S01]  /*be30*/  UIADD3 UR4, UR4, 0x80, URZ ;  /* 0x0000008004047890 */ /* 0x000fe2000fffe03f */
[----:B------:R-:W-:-:S05]  /*be40*/  VIADD R100, R100, 0x20 ;  /* 0x0000002064647836 */ /* 0x000fca0000000000 */
[----:B------:R-:W-:Y:S01]  /*be50*/  ISETP.LE.AND P2, PT, R100, UR4, PT ;  /* 0x0000000464007c0c */ /* 0x000fe2000bf43270 */
[----:B----4-:R-:W-:Y:S01]  /*be60*/  HMMA.16816.F32.BF16 R60, R68, R66, R36 ;  /* 0x00000042443c723c */ /* 0x010fe20000041824 */
[----:B------:R-:W-:Y:S01]  /*be70*/  FFMA R209, R7, R209, R158 ;  /* 0x000000d107d17223 */ /* 0x000fe2000000009e */
[----:B------:R-:W-:-:S04]  /*be80*/  FFMA R207, R15, R207, R156 ;  /* 0x000000cf0fcf7223 */ /* 0x000fc8000000009c */
[----:B------:R-:W-:Y:S01]  /*be90*/  HMMA.16816.F32.BF16 R72, R68, R58, R40 ;  /* 0x0000003a4448723c */ /* 0x000fe20000041828 */
[----:B------:R-:W-:Y:S01]  /*bea0*/  FFMA R205, R14, R205, R157 ;  /* 0x000000cd0ecd7223 */ /* 0x000fe2000000009d */
[----:B-1----:R-:W-:-:S04]  /*beb0*/  LEA R9, R6, R9, 0x7 ;  /* 0x0000000906097211 */ /* 0x002fc800078e38ff */
[----:B------:R-:W-:Y:S01]  /*bec0*/  HMMA.16816.F32.BF16 R84, R68, R82, R48 ;  /* 0x000000524454723c */ /* 0x000fe20000041830 */
[----:B0-----:R-:W-:Y:S01]  /*bed0*/  IMAD R5, R28, 0x80, R5 ;  /* 0x000000801c057824 */ /* 0x001fe200078e0205 */
[----:B------:R-:W-:-:S04]  /*bee0*/  MOV R14, R4 ;  /* 0x00000004000e7202 */ /* 0x000fc80000000f00 */
[----:B------:R-:W-:Y:S01]  /*bef0*/  HMMA.16816.F32.BF16 R68, R68, R78, R52 ;  /* 0x0000004e4444723c */ /* 0x000fe20000041834 */
[----:B------:R-:W-:Y:S02]  /*bf00*/  IMAD.MOV.U32 R6, RZ, RZ, R0 ;  /* 0x000000ffff067224 */ /* 0x000fe400078e0000 */
[----:B------:R-:W-:-:S03]  /*bf10*/  IMAD.MOV.U32 R15, RZ, RZ, R2 ;  /* 0x000000ffff0f7224 */ /* 0x000fc600078e0002 */
[----:B-----5:R-:W-:Y:S01]  /*bf20*/  HMMA.16816.F32.BF16 R64, R16, R66, R20 ;  /* 0x000000421040723c */ /* 0x020fe20000041814 */
[----:B------:R-:W-:-:S05]  /*bf30*/  IMAD.MOV.U32 R7, RZ, RZ, R3 ;  /* 0x000000ffff077224 */ /* 0x000fca00078e0003 */
[C---:B------:R-:W-:Y:S06]  /*bf40*/  HMMA.16816.F32.BF16 R56, R16.reuse, R58, R88 ;  /* 0x0000003a1038723c */ /* 0x040fec0000041858 */
[C---:B------:R-:W-:Y:S06]  /*bf50*/  HMMA.16816.F32.BF16 R80, R16.reuse, R82, R32 ;  /* 0x000000521050723c */ /* 0x040fec0000041820 */
[----:B------:R-:W-:Y:S01]  /*bf60*/  HMMA.16816.F32.BF16 R76, R16, R78, R24 ;  /* 0x0000004e104c723c */ /* 0x000fe20000041818 */
[----:B------:R-:W-:-:S08]  /*bf70*/  NOP ;  /* 0x0000000000007918 */ /* 0x000fd00000000000 */
[----:B------:R-:W-:-:S15]  /*bf80*/  @!P2 BRA `(.L_x_9) ;  /* 0xffffff9c0074a947 */ /* 0x000fde000383ffff */
.L_x_0:
[----:B------:R-:W0:Y:S01]  /*bf90*/  S2R R5, SR_TID.X ;  /* 0x0000000000057919 */ /* 0x000e220000002100 */
[----:B------:R-:W-:Y:S01]  /*bfa0*/  IMAD.MOV.U32 R33, RZ, RZ, R56 ;  /* 0x000000ffff217224 */ /* 0x000fe200078e0038 */
[----:B------:R-:W-:Y:S01]  /*bfb0*/  FSETP.GEU.AND P4, PT, R209, 1.175494350822287508e-38, PT ;  /* 0x00800000d100780b */ /* 0x000fe20003f8e000 */
[----:B------:R-:W-:Y:S01]  /*bfc0*/  ULDC.64 UR6, c[0x0][0x270] ;  /* 0x00009c0000067ab9 */ /* 0x000fe20000000a00 */
[----:B------:R-:W-:Y:S01]  /*bfd0*/  FSETP.GEU.AND P5, PT, R207, 1.175494350822287508e-38, PT ;  /* 0x00800000cf00780b */ /* 0x000fe20003fae000 */
[----:B------:R-:W1:Y:S01]  /*bfe0*/  S2R R95, SR_CTAID.X ;  /* 0x00000000005f7919 */ /* 0x000e620000002500 */
[C---:B------:R-:W-:Y:S01]  /*bff0*/  FSETP.GT.AND P2, PT, |R205|.reuse, 8.50705917302346158658e+37, PT ;  /* 0x7e800000cd00780b */ /* 0x040fe20003f44200 */
[----:B------:R-:W-:Y:S01]  /*c000*/  UIMAD UR6, UR9, UR6, URZ ;  /* 0x00000006090672a4 */ /* 0x000fe2000f8e023f */
[----:B------:R-:W-:Y:S01]  /*c010*/  FSETP.GEU.AND P1, PT, |R205|, 1.175494350822287508e-38, PT ;  /* 0x00800000cd00780b */ /* 0x000fe20003f2e200 */
[----:B------:R-:W2:Y:S01]  /*c020*/  S2R R96, SR_TID.X ;  /* 0x0000000000607919 */ /* 0x000ea20000002100 */
[----:B------:R-:W-:Y:S01]  /*c030*/  FSETP.GEU.AND P3, PT, R211, 1.175494350822287508e-38, PT ;  /* 0x00800000d300780b */ /* 0x000fe20003f6e000 */
[----:B------:R-:W-:Y:S01]  /*c040*/  USHF.L.U32 UR5, UR6, 0x1, URZ ;  /* 0x0000000106057899 */ /* 0x000fe2000800063f */
[----:B------:R-:W-:-:S02]  /*c050*/  FSETP.GEU.AND P6, PT, R205, 1.175494350822287508e-38, PT ;  /* 0x00800000cd00780b */ /* 0x000fc40003fce000 */
[----:B------:R-:W-:-:S05]  /*c060*/  FSEL R14, RZ, -23, P5 ;  /* 0xc1b80000ff0e7808 */ /* 0x000fca0002800000 */
[----:B------:R-:W-:Y:S01]  /*c070*/  @P2 FMUL R79, R79, 0.25 ;  /* 0x3e8000004f4f2820 */ /* 0x000fe20000400000 */
[----:B------:R-:W-:Y:S01]  /*c080*/  @P2 FMUL R78, R78, 0.25 ;  /* 0x3e8000004e4e2820 */ /* 0x000fe20000400000 */
[----:B------:R-:W-:Y:S01]  /*c090*/  @P2 FMUL R83, R83, 0.25 ;  /* 0x3e80000053532820 */ /* 0x000fe20000400000 */
[----:B------:R-:W-:Y:S01]  /*c0a0*/  @P2 FMUL R82, R82, 0.25 ;  /* 0x3e80000052522820 */ /* 0x000fe20000400000 */
[----:B------:R-:W-:Y:S01]  /*c0b0*/  @P2 FMUL R59, R59, 0.25 ;  /* 0x3e8000003b3b2820 */ /* 0x000fe20000400000 */
[----:B------:R-:W-:Y:S01]  /*c0c0*/  @P2 FMUL R58, R58, 0.25 ;  /* 0x3e8000003a3a2820 */ /* 0x000fe20000400000 */
[----:B------:R-:W-:Y:S01]  /*c0d0*/  @P2 FMUL R67, R67, 0.25 ;  /* 0x3e80000043432820 */ /* 0x000fe20000400000 */
[----:B------:R-:W-:Y:S01]  /*c0e0*/  @P2 FMUL R66, R66, 0.25 ;  /* 0x3e80000042422820 */ /* 0x000fe20000400000 */
[----:B------:R-:W-:Y:S01]  /*c0f0*/  @!P1 FMUL R79, R79, 16777216 ;  /* 0x4b8000004f4f9820 */ /* 0x000fe20000400000 */
[----:B------:R-:W-:Y:S01]  /*c100*/  @!P1 FMUL R78, R78, 16777216 ;  /* 0x4b8000004e4e9820 */ /* 0x000fe20000400000 */
[----:B------:R-:W-:Y:S01]  /*c110*/  @!P1 FMUL R83, R83, 16777216 ;  /* 0x4b80000053539820 */ /* 0x000fe20000400000 */
[----:B------:R-:W-:Y:S01]  /*c120*/  @!P1 FMUL R82, R82, 16777216 ;  /* 0x4b80000052529820 */ /* 0x000fe20000400000 */
[----:B------:R-:W-:Y:S01]  /*c130*/  @!P1 FMUL R59, R59, 16777216 ;  /* 0x4b8000003b3b9820 */ /* 0x000fe20000400000 */
[----:B0-----:R-:W-:Y:S01]  /*c140*/  SHF.R.S32.HI R7, RZ, 0x4, R5 ;  /* 0x00000004ff077819 */ /* 0x001fe20000011405 */
[C---:B------:R-:W-:Y:S01]  /*c150*/  IMAD.SHL.U32 R9, R5.reuse, 0x8, RZ ;  /* 0x0000000805097824 */ /* 0x040fe200078e00ff */
[----:B------:R-:W-:Y:S01]  /*c160*/  LOP3.LUT R6, R5, 0xc, RZ, 0xc0, !PT ;  /* 0x0000000c05067812 */ /* 0x000fe200078ec0ff */
[----:B------:R-:W-:Y:S01]  /*c170*/  @!P1 FMUL R58, R58, 16777216 ;  /* 0x4b8000003a3a9820 */ /* 0x000fe20000400000 */
[----:B------:R-:W-:Y:S01]  /*c180*/  SGXT R7, R7, 0x1 ;  /* 0x000000010707781a */ /* 0x000fe20000000200 */
[----:B------:R-:W-:Y:S01]  /*c190*/  @!P1 FMUL R67, R67, 16777216 ;  /* 0x4b80000043439820 */ /* 0x000fe20000400000 */
[----:B------:R-:W-:Y:S01]  /*c1a0*/  LOP3.LUT R9, R9, 0x1f8, RZ, 0xc0, !PT ;  /* 0x000001f809097812 */ /* 0x000fe200078ec0ff */
[----:B------:R-:W-:Y:S01]  /*c1b0*/  @!P1 FMUL R66, R66, 16777216 ;  /* 0x4b80000042429820 */ /* 0x000fe20000400000 */
[----:B------:R-:W-:-:S02]  /*c1c0*/  LOP3.LUT R7, R7, 0x1020, RZ, 0xc0, !PT ;  /* 0x0000102007077812 */ /* 0x000fc400078ec0ff */
[C---:B------:R-:W-:Y:S02]  /*c1d0*/  LOP3.LUT R10, R5.reuse, 0x3, RZ, 0xc0, !PT ;  /* 0x00000003050a7812 */ /* 0x040fe400078ec0ff */
[C---:B------:R-:W-:Y:S02]  /*c1e0*/  LOP3.LUT R11, R5.reuse, 0xe0, RZ, 0xc0, !PT ;  /* 0x000000e0050b7812 */ /* 0x040fe400078ec0ff */
[C---:B------:R-:W-:Y:S01]  /*c1f0*/  LEA R8, R6.reuse, R9, 0xa ;  /* 0x0000000906087211 */ /* 0x040fe200078e50ff */
[----:B------:R-:W-:Y:S01]  /*c200*/  IMAD R9, R6, 0x2, R7 ;  /* 0x0000000206097824 */ /* 0x000fe200078e0207 */
[C---:B------:R-:W-:Y:S01]  /*c210*/  LOP3.LUT R7, R5.reuse, 0xc0, RZ, 0xc0, !PT ;  /* 0x000000c005077812 */ /* 0x040fe200078ec0ff */
[----:B------:R-:W-:Y:S01]  /*c220*/  IMAD R10, R10, 0x2, R11 ;  /* 0x000000020a0a7824 */ /* 0x000fe200078e020b */
[----:B------:R-:W-:Y:S02]  /*c230*/  LOP3.LUT R11, R5, 0xff, RZ, 0xc0, !PT ;  /* 0x000000ff050b7812 */ /* 0x000fe400078ec0ff */
[----:B------:R-:W-:Y:S01]  /*c240*/  SHF.R.U32.HI R7, RZ, 0x1, R7 ;  /* 0x00000001ff077819 */ /* 0x000fe20000011607 */
[----:B------:R-:W-:Y:S01]  /*c250*/  IMAD.SHL.U32 R6, R10, 0x10, RZ ;  /* 0x000000100a067824 */ /* 0x000fe200078e00ff */
[----:B------:R-:W-:Y:S01]  /*c260*/  BAR.SYNC.DEFER_BLOCKING 0x0 ;  /* 0x0000000000007b1d */ /* 0x000fe20000010000 */
[----:B------:R-:W-:Y:S01]  /*c270*/  ISETP.GE.U32.AND P0, PT, R11, 0x20, PT ;  /* 0x000000200b00780c */ /* 0x000fe20003f06070 */
[----:B------:R-:W-:Y:S01]  /*c280*/  FMUL R10, R205, 8388608 ;  /* 0x4b000000cd0a7820 */ /* 0x000fe20000400000 */
[----:B------:R-:W-:Y:S01]  /*c290*/  LOP3.LUT R7, R8, R7, RZ, 0x3c, !PT ;  /* 0x0000000708077212 */ /* 0x000fe200078e3cff */
[----:B------:R-:W-:Y:S01]  /*c2a0*/  FMUL R8, R209, 8388608 ;  /* 0x4b000000d1087820 */ /* 0x000fe20000400000 */
[----:B------:R-:W-:Y:S01]  /*c2b0*/  LOP3.LUT R56, R9, R6, RZ, 0x3c, !PT ;  /* 0x0000000609387212 */ /* 0x000fe200078e3cff */
[----:B------:R-:W-:Y:S01]  /*c2c0*/  FMUL R9, R207, 8388608 ;  /* 0x4b000000cf097820 */ /* 0x000fe20000400000 */
[----:B------:R-:W-:Y:S01]  /*c2d0*/  FMUL R6, R211, 8388608 ;  /* 0x4b000000d3067820 */ /* 0x000fe20000400000 */
[----:B-1----:R-:W-:-:S02]  /*c2e0*/  SHF.L.U32 R95, R95, 0x5, RZ ;  /* 0x000000055f5f7819 */ /* 0x002fc400000006ff */
[----:B------:R-:W-:Y:S02]  /*c2f0*/  FSEL R89, R8, R209, !P4 ;  /* 0x000000d108597208 */ /* 0x000fe40006000000 */
[----:B------:R-:W-:Y:S02]  /*c300*/  FSEL R90, R9, R207, !P5 ;  /* 0x000000cf095a7208 */ /* 0x000fe40006800000 */
[----:B------:R-:W-:Y:S02]  /*c310*/  IADD3 R11, R89, -0x3f3504f3, RZ ;  /* 0xc0cafb0d590b7810 */ /* 0x000fe40007ffe0ff */
[----:B------:R-:W-:Y:S01]  /*c320*/  FSEL R88, R6, R211, !P3 ;  /* 0x000000d306587208 */ /* 0x000fe20005800000 */
[----:B------:R-:W-:Y:S01]  /*c330*/  VIADD R13, R90, 0xc0cafb0d ;  /* 0xc0cafb0d5a0d7836 */ /* 0x000fe20000000000 */
[----:B------:R-:W-:Y:S02]  /*c340*/  LOP3.LUT R12, R11, 0xff800000, RZ, 0xc0, !PT ;  /* 0xff8000000b0c7812 */ /* 0x000fe400078ec0ff */
[----:B------:R-:W-:Y:S01]  /*c350*/  FSEL R6, R10, R205, !P6 ;  /* 0x000000cd0a067208 */ /* 0x000fe20007000000 */
[----:B------:R-:W-:Y:S01]  /*c360*/  @P2 FMUL R205, R205, 0.25 ;  /* 0x3e800000cdcd2820 */ /* 0x000fe20000400000 */
[----:B------:R-:W-:Y:S01]  /*c370*/  LOP3.LUT R15, R13, 0xff800000, RZ, 0xc0, !PT ;  /* 0xff8000000d0f7812 */ /* 0x000fe200078ec0ff */
[----:B------:R-:W-:Y:S01]  /*c380*/  VIADD R9, R88, 0xc0cafb0d ;  /* 0xc0cafb0d58097836 */ /* 0x000fe20000000000 */
[----:B------:R-:W-:Y:S01]  /*c390*/  FSEL R10, RZ, -23, P4 ;  /* 0xc1b80000ff0a7808 */ /* 0x000fe20002000000 */
[----:B------:R-:W-:Y:S01]  /*c3a0*/  @!P1 FMUL R205, R205, 16777216 ;  /* 0x4b800000cdcd9820 */ /* 0x000fe20000400000 */
[----:B------:R-:W-:Y:S01]  /*c3b0*/  I2FP.F32.S32 R13, R12 ;  /* 0x0000000c000d7245 */ /* 0x000fe20000201400 */
[----:B------:R-:W-:Y:S01]  /*c3c0*/  VIADD R16, R6, 0xc0cafb0d ;  /* 0xc0cafb0d06107836 */ /* 0x000fe20000000000 */
[----:B------:R-:W-:-:S02]  /*c3d0*/  FSEL R8, RZ, -23, P3 ;  /* 0xc1b80000ff087808 */ /* 0x000fc40001800000 */
[----:B------:R-:W-:Y:S01]  /*c3e0*/  FSETP.GT.AND P3, PT, |R207|, 8.50705917302346158658e+37, PT ;  /* 0x7e800000cf00780b */ /* 0x000fe20003f64200 */
[----:B------:R-:W-:Y:S01]  /*c3f0*/  FFMA.FTZ R13, R13, 1.1920928955078125e-07, R10 ;  /* 0x340000000d0d7823 */ /* 0x000fe2000001000a */
[----:B------:R-:W-:Y:S01]  /*c400*/  FSETP.GEU.AND P4, PT, |R207|, 1.175494350822287508e-38, PT ;  /* 0x00800000cf00780b */ /* 0x000fe20003f8e200 */
[----:B------:R-:W0:Y:S01]  /*c410*/  MUFU.RCP R10, R205 ;  /* 0x000000cd000a7308 */ /* 0x000e220000001000 */
[----:B------:R-:W-:Y:S02]  /*c420*/  LOP3.LUT R9, R9, 0xff800000, RZ, 0xc0, !PT ;  /* 0xff80000009097812 */ /* 0x000fe400078ec0ff */
[----:B------:R-:W-:Y:S02]  /*c430*/  LOP3.LUT R19, R16, 0xff800000, RZ, 0xc0, !PT ;  /* 0xff80000010137812 */ /* 0x000fe400078ec0ff */
[----:B------:R-:W-:Y:S01]  /*c440*/  I2FP.F32.S32 R11, R9 ;  /* 0x00000009000b7245 */ /* 0x000fe20000201400 */
[----:B------:R-:W-:Y:S01]  /*c450*/  IMAD.IADD R9, R88, 0x1, -R9 ;  /* 0x0000000158097824 */ /* 0x000fe200078e0a09 */
[----:B------:R-:W-:-:S02]  /*c460*/  FSEL R16, RZ, -23, P6 ;  /* 0xc1b80000ff107808 */ /* 0x000fc40003000000 */
[----:B------:R-:W-:Y:S01]  /*c470*/  I2FP.F32.S32 R21, R19 ;  /* 0x0000001300157245 */ /* 0x000fe20000201400 */
[----:B------:R-:W-:Y:S01]  /*c480*/  @P3 FMUL R207, R207, 0.25 ;  /* 0x3e800000cfcf3820 */ /* 0x000fe20000400000 */
[----:B------:R-:W-:Y:S01]  /*c490*/  FFMA.FTZ R8, R11, 1.1920928955078125e-07, R8 ;  /* 0x340000000b087823 */ /* 0x000fe20000010008 */
[----:B------:R-:W-:Y:S01]  /*c4a0*/  FSETP.GT.AND P2, PT, |R211|, 8.50705917302346158658e+37, PT ;  /* 0x7e800000d300780b */ /* 0x000fe20003f44200 */
[----:B------:R-:W-:Y:S01]  /*c4b0*/  @P3 FMUL R33, R33, 0.25 ;  /* 0x3e80000021213820 */ /* 0x000fe20000400000 */
[----:B------:R-:W-:Y:S01]  /*c4c0*/  @!P4 FMUL R207, R207, 16777216 ;  /* 0x4b800000cfcfc820 */ /* 0x000fe20000400000 */
[----:B------:R-:W-:Y:S01]  /*c4d0*/  FFMA.FTZ R21, R21, 1.1920928955078125e-07, R16 ;  /* 0x3400000015157823 */ /* 0x000fe20000010010 */
[----:B------:R-:W-:Y:S01]  /*c4e0*/  FSETP.GEU.AND P5, PT, |R211|, 1.175494350822287508e-38, PT ;  /* 0x00800000d300780b */ /* 0x000fe20003fae200 */
[C---:B0-----:R-:W-:Y:S01]  /*c4f0*/  FMUL R11, R10.reuse, R79 ;  /* 0x0000004f0a0b7220 */ /* 0x041fe20000400000 */
[C---:B------:R-:W-:Y:S01]  /*c500*/  FMUL R16, R10.reuse, R78 ;  /* 0x0000004e0a107220 */ /* 0x040fe20000400000 */
[C---:B------:R-:W-:Y:S01]  /*c510*/  FMUL R20, R10.reuse, R83 ;  /* 0x000000530a147220 */ /* 0x040fe20000400000 */
[C---:B------:R-:W-:Y:S01]  /*c520*/  FMUL R23, R10.reuse, R82 ;  /* 0x000000520a177220 */ /* 0x040fe20000400000 */
[C---:B------:R-:W-:Y:S01]  /*c530*/  FMUL R24, R10.reuse, R59 ;  /* 0x0000003b0a187220 */ /* 0x040fe20000400000 */
[C---:B------:R-:W-:Y:S01]  /*c540*/  FMUL R26, R10.reuse, R58 ;  /* 0x0000003a0a1a7220 */ /* 0x040fe20000400000 */
[C---:B------:R-:W-:Y:S01]  /*c550*/  FMUL R29, R10.reuse, R67 ;  /* 0x000000430a1d7220 */ /* 0x040fe20000400000 */
[----:B------:R-:W-:Y:S01]  /*c560*/  FMUL R31, R10, R66 ;  /* 0x000000420a1f7220 */ /* 0x000fe20000400000 */
[----:B------:R-:W-:Y:S01]  /*c570*/  @P3 FMUL R77, R77, 0.25 ;  /* 0x3e8000004d4d3820 */ /* 0x000fe20000400000 */
[----:B------:R-:W0:Y:S01]  /*c580*/  MUFU.RCP R10, R207 ;  /* 0x000000cf000a7308 */ /* 0x000e220000001000 */
[----:B------:R-:W-:Y:S01]  /*c590*/  @P3 FMUL R76, R76, 0.25 ;  /* 0x3e8000004c4c3820 */ /* 0x000fe20000400000 */
[----:B------:R-:W-:Y:S01]  /*c5a0*/  @P3 FMUL R81, R81, 0.25 ;  /* 0x3e80000051513820 */ /* 0x000fe20000400000 */
[----:B------:R-:W-:Y:S01]  /*c5b0*/  @P3 FMUL R80, R80, 0.25 ;  /* 0x3e80000050503820 */ /* 0x000fe20000400000 */
[----:B------:R-:W-:Y:S01]  /*c5c0*/  @P3 FMUL R57, R57, 0.25 ;  /* 0x3e80000039393820 */ /* 0x000fe20000400000 */
[----:B------:R-:W-:Y:S01]  /*c5d0*/  @P3 FMUL R65, R65, 0.25 ;  /* 0x3e80000041413820 */ /* 0x000fe20000400000 */
[----:B------:R-:W-:Y:S01]  /*c5e0*/  @P3 FMUL R64, R64, 0.25 ;  /* 0x3e80000040403820 */ /* 0x000fe20000400000 */
[----:B------:R-:W-:Y:S01]  /*c5f0*/  @P2 FMUL R211, R211, 0.25 ;  /* 0x3e800000d3d32820 */ /* 0x000fe20000400000 */
[----:B------:R-:W-:Y:S01]  /*c600*/  I2FP.F32.S32 R17, R15 ;  /* 0x0000000f00117245 */ /* 0x000fe20000201400 */
[----:B------:R-:W-:Y:S01]  /*c610*/  @!P4 FMUL R33, R33, 16777216 ;  /* 0x4b8000002121c820 */ /* 0x000fe20000400000 */
        /* <DEDUP_REMOVED lines=8> */
[----:B------:R-:W-:Y:S01]  /*c6a0*/  FSETP.GT.AND P1, PT, |R209|, 8.50705917302346158658e+37, PT ;  /* 0x7e800000d100780b */ /* 0x000fe20003f24200 */
[----:B------:R-:W-:Y:S01]  /*c6b0*/  FFMA.FTZ R14, R17, 1.1920928955078125e-07, R14 ;  /* 0x34000000110e7823 */ /* 0x000fe2000001000e */
        /* <DEDUP_REMOVED lines=8> */
[----:B------:R-:W-:Y:S01]  /*c740*/  FSETP.GEU.AND P3, PT, |R209|, 1.175494350822287508e-38, PT ;  /* 0x00800000d100780b */ /* 0x000fe20003f6e200 */
[----:B------:R-:W0:Y:S01]  /*c750*/  MUFU.RCP R10, R211 ;  /* 0x000000d3000a7308 */ /* 0x000e220000001000 */
[----:B------:R-:W-:Y:S01]  /*c760*/  IADD3 R12, R89, -R12, RZ ;  /* 0x8000000c590c7210 */ /* 0x000fe20007ffe0ff */
[----:B------:R-:W-:Y:S01]  /*c770*/  @P2 FMUL R69, R69, 0.25 ;  /* 0x3e80000045452820 */ /* 0x000fe20000400000 */
[----:B------:R-:W-:Y:S01]  /*c780*/  F2FP.BF16.F32.PACK_AB R53, R18, R25 ;  /* 0x000000191235723e */ /* 0x000fe200000010ff */
[----:B------:R-:W-:-:S02]  /*c790*/  IMAD.MOV.U32 R18, RZ, RZ, 0x3dc6b27f ;  /* 0x3dc6b27fff127424 */ /* 0x000fc400078e00ff */
[----:B------:R-:W-:Y:S01]  /*c7a0*/  @P2 FMUL R68, R68, 0.25 ;  /* 0x3e80000044442820 */ /* 0x000fe20000400000 */
[----:B------:R-:W-:Y:S01]  /*c7b0*/  FADD R12, R12, -1 ;  /* 0xbf8000000c0c7421 */ /* 0x000fe20000000000 */
[----:B------:R-:W-:Y:S01]  /*c7c0*/  @P2 FMUL R85, R85, 0.25 ;  /* 0x3e80000055552820 */ /* 0x000fe20000400000 */
[----:B------:R-:W-:Y:S01]  /*c7d0*/  @P2 FMUL R84, R84, 0.25 ;  /* 0x3e80000054542820 */ /* 0x000fe20000400000 */
[----:B------:R-:W-:Y:S01]  /*c7e0*/  @P2 FMUL R73, R73, 0.25 ;  /* 0x3e80000049492820 */ /* 0x000fe20000400000 */
[----:B------:R-:W-:Y:S01]  /*c7f0*/  @P2 FMUL R72, R72, 0.25 ;  /* 0x3e80000048482820 */ /* 0x000fe20000400000 */
[----:B------:R-:W-:Y:S01]  /*c800*/  @P2 FMUL R61, R61, 0.25 ;  /* 0x3e8000003d3d2820 */ /* 0x000fe20000400000 */
[----:B------:R-:W-:Y:S01]  /*c810*/  @P2 FMUL R60, R60, 0.25 ;  /* 0x3e8000003c3c2820 */ /* 0x000fe20000400000 */
[----:B------:R-:W-:Y:S01]  /*c820*/  @P1 FMUL R209, R209, 0.25 ;  /* 0x3e800000d1d11820 */ /* 0x000fe20000400000 */
[----:B------:R-:W-:Y:S01]  /*c830*/  F2FP.BF16.F32.PACK_AB R25, R11, R20 ;  /* 0x000000140b19723e */ /* 0x000fe200000010ff */
[----:B------:R-:W-:Y:S01]  /*c840*/  FFMA.FTZ R11, R12, R18, -0.16845393180847167969 ;  /* 0xbe2c7f300c0b7423 */ /* 0x000fe20000010012 */
        /* <DEDUP_REMOVED lines=9> */
[----:B------:R-:W-:Y:S01]  /*c8e0*/  FFMA.FTZ R11, R12, R11, 0.1716887056827545166 ;  /* 0x3e2fcf2a0c0b7423 */ /* 0x000fe2000001000b */
        /* <DEDUP_REMOVED lines=8> */
[----:B------:R-:W-:Y:S01]  /*c970*/  FFMA.FTZ R11, R12, R11, -0.17900948226451873779 ;  /* 0xbe374e430c0b7423 */ /* 0x000fe2000001000b */
[----:B------:R-:W0:Y:S01]  /*c980*/  MUFU.RCP R10, R209 ;  /* 0x000000d1000a7308 */ /* 0x000e220000001000 */
[----:B------:R-:W-:-:S02]  /*c990*/  IMAD.IADD R15, R90, 0x1, -R15 ;  /* 0x000000015a0f7824 */ /* 0x000fc400078e0a0f */
[----:B------:R-:W-:Y:S01]  /*c9a0*/  @P1 FMUL R71, R71, 0.25 ;  /* 0x3e80000047471820 */ /* 0x000fe20000400000 */
[----:B------:R-:W-:Y:S01]  /*c9b0*/  FFMA.FTZ R11, R12, R11, 0.20512372255325317383 ;  /* 0x3e520bf40c0b7423 */ /* 0x000fe2000001000b */
        /* <DEDUP_REMOVED lines=8> */
[----:B------:R-:W-:Y:S01]  /*ca40*/  F2FP.BF16.F32.PACK_AB R23, R16, R23 ;  /* 0x000000171017723e */ /* 0x000fe200000010ff */
[----:B------:R-:W-:Y:S01]  /*ca50*/  FFMA.FTZ R11, R12, R11, -0.24046532809734344482 ;  /* 0xbe763c8b0c0b7423 */ /* 0x000fe2000001000b */
[----:B------:R-:W-:Y:S01]  /*ca60*/  FFMA.FTZ R16, R15, R18, -0.16845393180847167969 ;  /* 0xbe2c7f300f107423 */ /* 0x000fe20000010012 */
[----:B------:R-:W-:-:S02]  /*ca70*/  IMAD.IADD R19, R6, 0x1, -R19 ;  /* 0x0000000106137824 */ /* 0x000fc400078e0a13 */
        /* <DEDUP_REMOVED lines=8> */
[----:B------:R-:W-:Y:S01]  /*cb00*/  FFMA.FTZ R11, R12, R11, 0.28857114911079406738 ;  /* 0x3e93bf990c0b7423 */ /* 0x000fe2000001000b */
[----:B------:R-:W-:Y:S01]  /*cb10*/  FADD R9, R9, -1 ;  /* 0xbf80000009097421 */ /* 0x000fe20000000000 */
[----:B------:R-:W-:Y:S01]  /*cb20*/  FFMA.FTZ R16, R15, R16, 0.1716887056827545166 ;  /* 0x3e2fcf2a0f107423 */ /* 0x000fe20000010010 */
[----:B------:R-:W-:Y:S01]  /*cb30*/  FADD R19, R19, -1 ;  /* 0xbf80000013137421 */ /* 0x000fe20000000000 */
        /* <DEDUP_REMOVED lines=8> */
[C---:B------:R-:W-:Y:S01]  /*cbc0*/  FFMA.FTZ R11, R12.reuse, R11, -0.36067417263984680176 ;  /* 0xbeb8aa490c0b7423 */ /* 0x040fe2000001000b */
[----:B------:R-:W-:Y:S01]  /*cbd0*/  FFMA.FTZ R10, R9, R18, -0.16845393180847167969 ;  /* 0xbe2c7f30090a7423 */ /* 0x000fe20000010012 */
[----:B------:R-:W-:Y:S01]  /*cbe0*/  FFMA.FTZ R16, R15, R16, -0.17900948226451873779 ;  /* 0xbe374e430f107423 */ /* 0x000fe20000010010 */
[----:B------:R-:W-:Y:S01]  /*cbf0*/  FFMA.FTZ R18, R19, R18, -0.16845393180847167969 ;  /* 0xbe2c7f3013127423 */ /* 0x000fe20000010012 */
[C---:B------:R-:W-:Y:S01]  /*cc00*/  FFMA.FTZ R11, R12.reuse, R11, 0.48089820146560668945 ;  /* 0x3ef6384a0c0b7423 */ /* 0x040fe2000001000b */
[----:B------:R-:W0:Y:S01]  /*cc10*/  LDC R68, c[0x0][0x278] ;  /* 0x00009e00ff447b82 */ /* 0x000e220000000800 */
[----:B------:R-:W-:Y:S01]  /*cc20*/  FFMA.FTZ R16, R15, R16, 0.20512372255325317383 ;  /* 0x3e520bf40f107423 */ /* 0x000fe20000010010 */
[----:B------:R-:W-:Y:S01]  /*cc30*/  FFMA.FTZ R18, R19, R18, 0.1716887056827545166 ;  /* 0x3e2fcf2a13127423 */ /* 0x000fe20000010012 */
[----:B------:R-:W-:Y:S01]  /*cc40*/  FFMA.FTZ R11, R12, R11, -0.72134751081466674805 ;  /* 0xbf38aa3b0c0b7423 */ /* 0x000fe2000001000b */
[----:B------:R-:W-:Y:S01]  /*cc50*/  ISETP.GE.U32.AND P2, PT, R6, 0x7f800000, PT ;  /* 0x7f8000000600780c */ /* 0x000fe20003f46070 */
[----:B------:R-:W-:Y:S01]  /*cc60*/  FFMA.FTZ R16, R15, R16, -0.24046532809734344482 ;  /* 0xbe763c8b0f107423 */ /* 0x000fe20000010010 */
[----:B------:R-:W-:Y:S01]  /*cc70*/  FFMA.FTZ R18, R19, R18, -0.17900948226451873779 ;  /* 0xbe374e4313127423 */ /* 0x000fe20000010012 */
[----:B------:R-:W-:Y:S01]  /*cc80*/  FMUL R11, R12, R11 ;  /* 0x0000000b0c0b7220 */ /* 0x000fe20000400000 */
[----:B------:R-:W-:Y:S01]  /*cc90*/  F2FP.BF16.F32.PACK_AB R50, R44, R49 ;  /* 0x000000312c32723e */ /* 0x000fe200000010ff */
[----:B------:R-:W-:Y:S01]  /*cca0*/  FFMA.FTZ R16, R15, R16, 0.28857114911079406738 ;  /* 0x3e93bf990f107423 */ /* 0x000fe20000010010 */
[----:B------:R-:W-:Y:S01]  /*ccb0*/  FFMA.FTZ R18, R19, R18, 0.20512372255325317383 ;  /* 0x3e520bf413127423 */ /* 0x000fe20000010012 */
[----:B------:R-:W-:Y:S01]  /*ccc0*/  FMUL R11, R12, R11 ;  /* 0x0000000b0c0b7220 */ /* 0x000fe20000400000 */
[----:B------:R-:W-:Y:S01]  /*ccd0*/  F2FP.BF16.F32.PACK_AB R51, R36, R41 ;  /* 0x000000292433723e */ /* 0x000fe200000010ff */
[----:B------:R-:W-:Y:S01]  /*cce0*/  FFMA.FTZ R16, R15, R16, -0.36067417263984680176 ;  /* 0xbeb8aa490f107423 */ /* 0x000fe20000010010 */
[----:B------:R-:W-:Y:S01]  /*ccf0*/  FFMA.FTZ R18, R19, R18, -0.24046532809734344482 ;  /* 0xbe763c8b13127423 */ /* 0x000fe20000010012 */
[----:B------:R-:W-:Y:S01]  /*cd00*/  FFMA.FTZ R12, R12, 1.4426950216293334961, R11 ;  /* 0x3fb8aa3b0c0c7823 */ /* 0x000fe2000001000b */
[----:B------:R-:W-:Y:S01]  /*cd10*/  SHF.R.U32.HI R11, RZ, 0x5, R5 ;  /* 0x00000005ff0b7819 */ /* 0x000fe20000011605 */
[----:B------:R-:W-:Y:S01]  /*cd20*/  FFMA.FTZ R16, R15, R16, 0.48089820146560668945 ;  /* 0x3ef6384a0f107423 */ /* 0x000fe20000010010 */
[----:B------:R-:W-:Y:S01]  /*cd30*/  FFMA.FTZ R18, R19, R18, 0.28857114911079406738 ;  /* 0x3e93bf9913127423 */ /* 0x000fe20000010012 */
[----:B------:R-:W-:Y:S01]  /*cd40*/  FADD R73, R13, R12 ;  /* 0x0000000c0d497221 */ /* 0x000fe20000000000 */
[----:B------:R-:W-:Y:S01]  /*cd50*/  SGXT.U32 R11, R11, 0x3 ;  /* 0x000000030b0b781a */ /* 0x000fe20000000000 */
[----:B------:R-:W-:Y:S01]  /*cd60*/  FFMA.FTZ R16, R15, R16, -0.72134751081466674805 ;  /* 0xbf38aa3b0f107423 */ /* 0x000fe20000010010 */
[----:B------:R-:W-:Y:S01]  /*cd70*/  FFMA.FTZ R18, R19, R18, -0.36067417263984680176 ;  /* 0xbeb8aa4913127423 */ /* 0x000fe20000010012 */
[----:B------:R-:W-:Y:S01]  /*cd80*/  F2FP.BF16.F32.PACK_AB R49, R35, R38 ;  /* 0x000000262331723e */ /* 0x000fe200000010ff */
[----:B------:R-:W-:Y:S01]  /*cd90*/  STS.64 [R56+UR8], R50 ;  /* 0x0000003238007988 */ /* 0x000fe20008000a08 */
[----:B------:R-:W-:Y:S01]  /*cda0*/  FMUL R16, R15, R16 ;  /* 0x000000100f107220 */ /* 0x000fe20000400000 */
[----:B------:R-:W-:Y:S01]  /*cdb0*/  FFMA.FTZ R18, R19, R18, 0.48089820146560668945 ;  /* 0x3ef6384a13127423 */ /* 0x000fe20000010012 */
[----:B0-----:R-:W-:Y:S01]  /*cdc0*/  IMAD R11, R11, R68, RZ ;  /* 0x000000440b0b7224 */ /* 0x001fe200078e02ff */
[----:B------:R-:W-:Y:S01]  /*cdd0*/  F2FP.BF16.F32.PACK_AB R48, R43, R46 ;  /* 0x0000002e2b30723e */ /* 0x000fe200000010ff */
[----:B------:R-:W-:Y:S01]  /*cde0*/  FMUL R16, R15, R16 ;  /* 0x000000100f107220 */ /* 0x000fe20000400000 */
[----:B------:R-:W-:Y:S01]  /*cdf0*/  FFMA.FTZ R18, R19, R18, -0.72134751081466674805 ;  /* 0xbf38aa3b13127423 */ /* 0x000fe20000010012 */
[----:B------:R-:W-:Y:S01]  /*ce00*/  IMAD R12, R68, 0x8, R11 ;  /* 0x00000008440c7824 */ /* 0x000fe200078e020b */
[----:B------:R-:W-:Y:S01]  /*ce10*/  F2FP.BF16.F32.PACK_AB R52, R28, R33 ;  /* 0x000000211c34723e */ /* 0x000fe200000010ff */
[----:B------:R-:W-:Y:S01]  /*ce20*/  FFMA.FTZ R15, R15, 1.4426950216293334961, R16 ;  /* 0x3fb8aa3b0f0f7823 */ /* 0x000fe20000010010 */
[----:B------:R-:W-:Y:S01]  /*ce30*/  FMUL R18, R19, R18 ;  /* 0x0000001213127220 */ /* 0x000fe20000400000 */
[----:B------:R-:W-:Y:S01]  /*ce40*/  IMAD R13, R68, 0x8, R12 ;  /* 0x00000008440d7824 */ /* 0x000fe200078e020c */
[----:B------:R-:W-:Y:S01]  /*ce50*/  F2FP.BF16.F32.PACK_AB R55, R17, R22 ;  /* 0x000000161137723e */ /* 0x000fe200000010ff */
[----:B------:R-:W-:Y:S01]  /*ce60*/  FADD R74, R14, R15 ;  /* 0x0000000f0e4a7221 */ /* 0x000fe20000000000 */
[----:B------:R-:W-:Y:S01]  /*ce70*/  F2FP.BF16.F32.PACK_AB R54, R27, R30 ;  /* 0x0000001e1b36723e */ /* 0x000fe200000010ff */
[C---:B------:R-:W-:Y:S01]  /*ce80*/  FMUL R18, R19.reuse, R18 ;  /* 0x0000001213127220 */ /* 0x040fe20000400000 */
[----:B------:R-:W-:Y:S01]  /*ce90*/  F2FP.BF16.F32.PACK_AB R39, R34, R39 ;  /* 0x000000272227723e */ /* 0x000fe200000010ff */
[----:B------:R-:W-:Y:S01]  /*cea0*/  IMAD R15, R68, 0x8, R13 ;  /* 0x00000008440f7824 */ /* 0x000fe200078e020d */
[----:B------:R-:W-:Y:S01]  /*ceb0*/  F2FP.BF16.F32.PACK_AB R38, R42, R47 ;  /* 0x0000002f2a26723e */ /* 0x000fe200000010ff */
[----:B------:R-:W-:Y:S01]  /*cec0*/  STS.64 [R56+UR8+0x100], R48 ;  /* 0x0001003038007988 */ /* 0x000fe20008000a08 */
[----:B------:R-:W-:Y:S01]  /*ced0*/  F2FP.BF16.F32.PACK_AB R37, R32, R37 ;  /* 0x000000252025723e */ /* 0x000fe200000010ff */
[----:B------:R-:W-:Y:S01]  /*cee0*/  FFMA.FTZ R18, R19, 1.4426950216293334961, R18 ;  /* 0x3fb8aa3b13127823 */ /* 0x000fe20000010012 */
[----:B------:R-:W-:Y:S01]  /*cef0*/  F2FP.BF16.F32.PACK_AB R36, R40, R45 ;  /* 0x0000002d2824723e */ /* 0x000fe200000010ff */
[----:B------:R-:W-:Y:S01]  /*cf00*/  STS.64 [R56+UR8+0x80], R52 ;  /* 0x0000803438007988 */ /* 0x000fe20008000a08 */
[----:B------:R-:W-:Y:S01]  /*cf10*/  LOP3.LUT R17, R56, 0x40, RZ, 0x3c, !PT ;  /* 0x0000004038117812 */ /* 0x000fe200078e3cff */
[----:B------:R-:W-:Y:S01]  /*cf20*/  FFMA.FTZ R10, R9, R10, 0.1716887056827545166 ;  /* 0x3e2fcf2a090a7423 */ /* 0x000fe2000001000a */
[----:B------:R-:W-:Y:S01]  /*cf30*/  F2FP.BF16.F32.PACK_AB R22, R26, R31 ;  /* 0x0000001f1a16723e */ /* 0x000fe200000010ff */
[----:B------:R-:W-:Y:S01]  /*cf40*/  STS.64 [R56+UR8+0x180], R54 ;  /* 0x0001803638007988 */ /* 0x000fe20008000a08 */
[----:B------:R-:W-:Y:S01]  /*cf50*/  F2FP.BF16.F32.PACK_AB R24, R24, R29 ;  /* 0x0000001d1818723e */ /* 0x000fe200000010ff */
[----:B------:R-:W-:Y:S01]  /*cf60*/  FADD R75, R21, R18 ;  /* 0x00000012154b7221 */ /* 0x000fe20000000000 */
[----:B------:R-:W-:Y:S01]  /*cf70*/  @P2 IMAD.MOV.U32 R21, RZ, RZ, 0x7f800000 ;  /* 0x7f800000ff152424 */ /* 0x000fe200078e00ff */
[----:B------:R-:W-:Y:S01]  /*cf80*/  STS.64 [R17+UR8+0x2000], R38 ;  /* 0x0020002611007988 */ /* 0x000fe20008000a08 */
[C---:B------:R-:W-:Y:S01]  /*cf90*/  FFMA.FTZ R10, R9.reuse, R10, -0.17900948226451873779 ;  /* 0xbe374e43090a7423 */ /* 0x040fe2000001000a */
[----:B------:R-:W-:Y:S01]  /*cfa0*/  ISETP.GE.U32.AND P4, PT, R88, 0x7f800000, PT ;  /* 0x7f8000005800780c */ /* 0x000fe20003f86070 */
[----:B------:R-:W-:Y:S01]  /*cfb0*/  @P2 FFMA.FTZ R75, R6, R21, +INF ;  /* 0x7f800000064b2423 */ /* 0x000fe20000010015 */
[----:B------:R-:W-:Y:S01]  /*cfc0*/  STS.64 [R17+UR8+0x2100], R36 ;  /* 0x0021002411007988 */ /* 0x000fe20008000a08 */
[C---:B------:R-:W-:Y:S01]  /*cfd0*/  FFMA.FTZ R10, R9.reuse, R10, 0.20512372255325317383 ;  /* 0x3e520bf4090a7423 */ /* 0x040fe2000001000a */
[----:B------:R-:W0:Y:S01]  /*cfe0*/  LDC.64 R70, c[0x0][0x228] ;  /* 0x00008a00ff467b82 */ /* 0x000e220000000a00 */
[----:B------:R-:W-:Y:S01]  /*cff0*/  ISETP.GE.U32.AND P1, PT, R90, 0x7f800000, PT ;  /* 0x7f8000005a00780c */ /* 0x000fe20003f26070 */
[----:B------:R-:W-:Y:S01]  /*d000*/  STS.64 [R17+UR8+0x2080], R22 ;  /* 0x0020801611007988 */ /* 0x000fe20008000a08 */
[----:B------:R-:W-:Y:S01]  /*d010*/  FFMA.FTZ R10, R9, R10, -0.24046532809734344482 ;  /* 0xbe763c8b090a7423 */ /* 0x000fe2000001000a */
[----:B--2---:R-:W-:-:S02]  /*d020*/  LOP3.LUT R95, R95, 0x1f, R96, 0xf8, !PT ;  /* 0x0000001f5f5f7812 */ /* 0x004fc400078ef860 */
[----:B------:R1:W-:Y:S01]  /*d030*/  STS.64 [R17+UR8+0x2180], R24 ;  /* 0x0021801811007988 */ /* 0x0003e20008000a08 */
[C---:B------:R-:W-:Y:S01]  /*d040*/  FFMA.FTZ R10, R9.reuse, R10, 0.28857114911079406738 ;  /* 0x3e93bf99090a7423 */ /* 0x040fe2000001000a */
[----:B------:R-:W-:Y:S03]  /*d050*/  BAR.SYNC.DEFER_BLOCKING 0x0 ;  /* 0x0000000000007b1d */ /* 0x000fe60000010000 */
[----:B------:R-:W-:Y:S01]  /*d060*/  FFMA.FTZ R10, R9, R10, -0.36067417263984680176 ;  /* 0xbeb8aa49090a7423 */ /* 0x000fe2000001000a */
[----:B------:R-:W-:Y:S02]  /*d070*/  ISETP.GE.U32.AND P5, PT, R89, 0x7f800000, PT ;  /* 0x7f8000005900780c */ /* 0x000fe40003fa6070 */
[----:B------:R-:W-:Y:S01]  /*d080*/  SHF.R.U32.HI R14, RZ, 0x1, R5 ;  /* 0x00000001ff0e7819 */ /* 0x000fe20000011605 */
[----:B------:R-:W-:Y:S01]  /*d090*/  FFMA.FTZ R10, R9, R10, 0.48089820146560668945 ;  /* 0x3ef6384a090a7423 */ /* 0x000fe2000001000a */
[----:B------:R-:W-:-:S02]  /*d0a0*/  FSETP.NEU.AND P3, PT, R88, RZ, PT ;  /* 0x000000ff5800720b */ /* 0x000fc40003f6d000 */
[----:B-1----:R-:W-:Y:S01]  /*d0b0*/  LEA R17, R68, R15, 0x3 ;  /* 0x0000000f44117211 */ /* 0x002fe200078e18ff */
[----:B------:R-:W-:Y:S01]  /*d0c0*/  FFMA.FTZ R10, R9, R10, -0.72134751081466674805 ;  /* 0xbf38aa3b090a7423 */ /* 0x000fe2000001000a */
[----:B------:R-:W-:-:S03]  /*d0d0*/  LOP3.LUT R76, R14, 0xc, RZ, 0xc0, !PT ;  /* 0x0000000c0e4c7812 */ /* 0x000fc600078ec0ff */
[C---:B------:R-:W-:Y:S02]  /*d0e0*/  IMAD R19, R68.reuse, 0x8, R17 ;  /* 0x0000000844137824 */ /* 0x040fe400078e0211 */
[C---:B------:R-:W-:Y:S02]  /*d0f0*/  FMUL R10, R9.reuse, R10 ;  /* 0x0000000a090a7220 */ /* 0x040fe40000400000 */
[C---:B------:R-:W-:Y:S02]  /*d100*/  IMAD R21, R68.reuse, 0x8, R19 ;  /* 0x0000000844157824 */ /* 0x040fe400078e0213 */
[C---:B------:R-:W-:Y:S02]  /*d110*/  FMUL R10, R9.reuse, R10 ;  /* 0x0000000a090a7220 */ /* 0x040fe40000400000 */
[C---:B------:R-:W-:Y:S02]  /*d120*/  IMAD R23, R68.reuse, 0x8, R21 ;  /* 0x0000000844177824 */ /* 0x040fe400078e0215 */
[----:B------:R-:W-:Y:S01]  /*d130*/  FFMA.FTZ R9, R9, 1.4426950216293334961, R10 ;  /* 0x3fb8aa3b09097823 */ /* 0x000fe2000001000a */
[----:B------:R-:W-:Y:S01]  /*d140*/  @P5 IMAD.MOV.U32 R10, RZ, RZ, 0x7f800000 ;  /* 0x7f800000ff0a5424 */ /* 0x000fe200078e00ff */
[----:B------:R-:W1:Y:S01]  /*d150*/  LDS.64 R78, [R7+UR8] ;  /* 0x00000008074e7984 */ /* 0x000e620008000a00 */
[----:B------:R-:W-:-:S02]  /*d160*/  IMAD R25, R68, 0x8, R23 ;  /* 0x0000000844197824 */ /* 0x000fc400078e0217 */
[----:B------:R-:W-:Y:S01]  /*d170*/  FADD R72, R8, R9 ;  /* 0x0000000908487221 */ /* 0x000fe20000000000 */
[----:B------:R-:W-:Y:S01]  /*d180*/  @P4 MOV R8, 0x7f800000 ;  /* 0x7f80000000084802 */ /* 0x000fe20000000f00 */
[----:B------:R-:W-:Y:S02]  /*d190*/  @P1 IMAD.MOV.U32 R9, RZ, RZ, 0x7f800000 ;  /* 0x7f800000ff091424 */ /* 0x000fe400078e00ff */
[----:B------:R-:W-:Y:S01]  /*d1a0*/  @P5 FFMA.FTZ R73, R89, R10, +INF ;  /* 0x7f80000059495423 */ /* 0x000fe2000001000a */
[----:B------:R-:W-:Y:S01]  /*d1b0*/  IMAD R27, R68, 0x8, R25 ;  /* 0x00000008441b7824 */ /* 0x000fe200078e0219 */
[----:B------:R-:W-:Y:S01]  /*d1c0*/  FSETP.NEU.AND P5, PT, R90, RZ, PT ;  /* 0x000000ff5a00720b */ /* 0x000fe20003fad000 */
[----:B------:R-:W-:Y:S01]  /*d1d0*/  @P4 FFMA.FTZ R72, R88, R8, +INF ;  /* 0x7f80000058484423 */ /* 0x000fe20000010008 */
[----:B------:R-:W-:Y:S02]  /*d1e0*/  IMAD R8, R95, UR7, RZ ;  /* 0x000000075f087c24 */ /* 0x000fe4000f8e02ff */
[----:B------:R-:W-:Y:S01]  /*d1f0*/  @P1 FFMA.FTZ R74, R90, R9, +INF ;  /* 0x7f8000005a4a1423 */ /* 0x000fe20000010009 */
[----:B------:R-:W-:Y:S01]  /*d200*/  LEA R29, R68, R27, 0x3 ;  /* 0x0000001b441d7211 */ /* 0x000fe200078e18ff */
[----:B------:R-:W-:Y:S01]  /*d210*/  UIMAD.WIDE UR6, UR6, 0x2, URZ ;  /* 0x00000002060678a5 */ /* 0x000fe2000f8e023f */
[C---:B------:R-:W-:Y:S01]  /*d220*/  IMAD.SHL.U32 R9, R8.reuse, 0x2, RZ ;  /* 0x0000000208097824 */ /* 0x040fe200078e00ff */
[----:B------:R-:W-:Y:S01]  /*d230*/  FSETP.NEU.AND P4, PT, R89, RZ, PT ;  /* 0x000000ff5900720b */ /* 0x000fe20003f8d000 */
[----:B------:R-:W-:Y:S01]  /*d240*/  IMAD.HI R8, R8, 0x2, RZ ;  /* 0x0000000208087827 */ /* 0x000fe200078e02ff */
[----:B------:R-:W2:Y:S01]  /*d250*/  LDS.64 R80, [R7+UR8+0x200] ;  /* 0x0002000807507984 */ /* 0x000ea20008000a00 */
[----:B------:R-:W-:-:S02]  /*d260*/  FSEL R74, R74, -INF , P5 ;  /* 0xff8000004a4a7808 */ /* 0x000fc40002800000 */
[C---:B------:R-:W-:Y:S01]  /*d270*/  IMAD R31, R68.reuse, 0x8, R29 ;  /* 0x00000008441f7824 */ /* 0x040fe200078e021d */
[----:B0-----:R-:W-:Y:S01]  /*d280*/  IADD3 R70, P1, P2, R9, UR5, R70 ;  /* 0x0000000509467c10 */ /* 0x001fe2000fa3e046 */
[----:B------:R-:W0:Y:S01]  /*d290*/  LDS.64 R82, [R7+UR8+0x400] ;  /* 0x0004000807527984 */ /* 0x000e220008000a00 */
[----:B------:R-:W-:Y:S01]  /*d2a0*/  SHF.L.U32 R9, R5, 0x4, RZ ;  /* 0x0000000405097819 */ /* 0x000fe200000006ff */
[----:B------:R-:W-:Y:S01]  /*d2b0*/  IMAD R33, R68, 0x8, R31 ;  /* 0x0000000844217824 */ /* 0x000fe200078e021f */
[----:B------:R-:W-:Y:S01]  /*d2c0*/  IADD3.X R94, R8, UR7, R71, P1, P2 ;  /* 0x00000007085e7c10 */ /* 0x000fe20008fe4447 */
[----:B------:R-:W3:Y:S01]  /*d2d0*/  LDS.64 R84, [R7+UR8+0x600] ;  /* 0x0006000807547984 */ /* 0x000ee20008000a00 */
[-C--:B------:R-:W-:Y:S01]  /*d2e0*/  LEA R8, P1, R11, R70.reuse, 0x1 ;  /* 0x000000460b087211 */ /* 0x080fe200078208ff */
[----:B------:R-:W-:Y:S01]  /*d2f0*/  IMAD R35, R68, 0x8, R33 ;  /* 0x0000000844237824 */ /* 0x000fe200078e0221 */
[----:B------:R-:W-:Y:S01]  /*d300*/  LEA R10, P2, R12, R70, 0x1 ;  /* 0x000000460c0a7211 */ /* 0x000fe200078408ff */
[----:B------:R-:W4:Y:S01]  /*d310*/  LDS.64 R86, [R7+UR8+0x800] ;  /* 0x0008000807567984 */ /* 0x000f220008000a00 */
[----:B------:R-:W-:Y:S01]  /*d320*/  LOP3.LUT R69, R9, 0x70, RZ, 0xc0, !PT ;  /* 0x0000007009457812 */ /* 0x000fe200078ec0ff */
[----:B------:R-:W-:Y:S01]  /*d330*/  FFMA R74, R74, 0.69314718246459960938, R3 ;  /* 0x3f3172184a4a7823 */ /* 0x000fe20000000003 */
[----:B------:R-:W-:Y:S01]  /*d340*/  LEA R37, R68, R35, 0x3 ;  /* 0x0000002344257211 */ /* 0x000fe200078e18ff */
[----:B------:R-:W5:Y:S01]  /*d350*/  LDS.64 R88, [R7+UR8+0xa00] ;  /* 0x000a000807587984 */ /* 0x000f620008000a00 */
[-C--:B------:R-:W-:Y:S01]  /*d360*/  LEA.HI.X.SX32 R9, R11, R94.reuse, 0x1, P1 ;  /* 0x0000005e0b097211 */ /* 0x080fe200008f0eff */
[----:B------:R-:W-:Y:S01]  /*d370*/  ULDC UR6, c[0x0][0x27c] ;  /* 0x00009f0000067ab9 */ /* 0x000fe20000000800 */
[----:B------:R-:W-:Y:S01]  /*d380*/  LEA.HI.X.SX32 R11, R12, R94, 0x1, P2 ;  /* 0x0000005e0c0b7211 */ /* 0x000fe200010f0eff */
[C---:B------:R-:W-:Y:S01]  /*d390*/  IMAD R39, R68.reuse, 0x8, R37 ;  /* 0x0000000844277824 */ /* 0x040fe200078e0225 */
[----:B------:R-:W5:Y:S01]  /*d3a0*/  LDS.64 R90, [R7+UR8+0xc00] ;  /* 0x000c0008075a7984 */ /* 0x000f620008000a00 */
[-C--:B------:R-:W-:Y:S01]  /*d3b0*/  LEA R14, P2, R15, R70.reuse, 0x1 ;  /* 0x000000460f0e7211 */ /* 0x080fe200078408ff */
[----:B------:R-:W-:Y:S01]  /*d3c0*/  UIMAD UR6, UR9, UR6, URZ ;  /* 0x00000006090672a4 */ /* 0x000fe2000f8e023f */
[C---:B------:R-:W-:Y:S01]  /*d3d0*/  IMAD R41, R68.reuse, 0x8, R39 ;  /* 0x0000000844297824 */ /* 0x040fe200078e0227 */
[----:B------:R2:W5:Y:S01]  /*d3e0*/  LDS.64 R92, [R7+UR8+0xe00] ;  /* 0x000e0008075c7984 */ /* 0x0005620008000a00 */
[-C--:B------:R-:W-:Y:S01]  /*d3f0*/  LEA R16, P6, R17, R70.reuse, 0x1 ;  /* 0x0000004611107211 */ /* 0x080fe200078c08ff */
[----:B------:R-:W-:Y:S01]  /*d400*/  USHF.L.U32 UR5, UR6, 0x2, URZ ;  /* 0x0000000206057899 */ /* 0x000fe2000800063f */
[C---:B------:R-:W-:Y:S01]  /*d410*/  IMAD R43, R68.reuse, 0x8, R41 ;  /* 0x00000008442b7824 */ /* 0x040fe200078e0229 */
[----:B------:R-:W-:Y:S01]  /*d420*/  LEA R12, P1, R13, R70, 0x1 ;  /* 0x000000460d0c7211 */ /* 0x000fe200078208ff */
[----:B-1----:R1:W-:Y:S01]  /*d430*/  STG.E.U16 desc[UR10][R8.64], R78 ;  /* 0x0000004e08007986 */ /* 0x0023e2000c10150a */
[-C--:B------:R-:W-:Y:S01]  /*d440*/  LEA.HI.X.SX32 R15, R15, R94.reuse, 0x1, P2 ;  /* 0x0000005e0f0f7211 */ /* 0x080fe200010f0eff */
[----:B------:R-:W-:Y:S01]  /*d450*/  IMAD.SHL.U32 R3, R95, 0x4, RZ ;  /* 0x000000045f037824 */ /* 0x000fe200078e00ff */
[----:B------:R-:W-:Y:S01]  /*d460*/  LEA R45, R68, R43, 0x3 ;  /* 0x0000002b442d7211 */ /* 0x000fe200078e18ff */
[----:B------:R-:W-:Y:S01]  /*d470*/  UIMAD.WIDE UR6, UR6, 0x4, URZ ;  /* 0x00000004060678a5 */ /* 0x000fe2000f8e023f */
[----:B------:R-:W-:-:S02]  /*d480*/  LEA.HI.X.SX32 R17, R17, R94, 0x1, P6 ;  /* 0x0000005e11117211 */ /* 0x000fc400030f0eff */
[----:B------:R-:W-:Y:S01]  /*d490*/  LEA R20, P2, R21, R70, 0x1 ;  /* 0x0000004615147211 */ /* 0x000fe200078408ff */
[C---:B------:R-:W-:Y:S01]  /*d4a0*/  IMAD R47, R68.reuse, 0x8, R45 ;  /* 0x00000008442f7824 */ /* 0x040fe200078e022d */
[----:B------:R-:W-:Y:S01]  /*d4b0*/  LEA.HI.X.SX32 R13, R13, R94, 0x1, P1 ;  /* 0x0000005e0d0d7211 */ /* 0x000fe200008f0eff */
[----:B--2---:R-:W-:Y:S01]  /*d4c0*/  STG.E.U16 desc[UR10][R10.64], R80 ;  /* 0x000000500a007986 */ /* 0x004fe2000c10150a */
[-C--:B------:R-:W-:Y:S01]  /*d4d0*/  LEA R30, P6, R31, R70.reuse, 0x1 ;  /* 0x000000461f1e7211 */ /* 0x080fe200078c08ff */
[C---:B------:R-:W-:Y:S01]  /*d4e0*/  IMAD R7, R68.reuse, 0x8, R47 ;  /* 0x0000000844077824 */ /* 0x040fe200078e022f */
[----:B------:R-:W-:Y:S01]  /*d4f0*/  LEA R18, P1, R19, R70, 0x1 ;  /* 0x0000004613127211 */ /* 0x000fe200078208ff */
[----:B0-----:R0:W-:Y:S01]  /*d500*/  STG.E.U16 desc[UR10][R12.64], R82 ;  /* 0x000000520c007986 */ /* 0x0011e2000c10150a */
[----:B------:R-:W-:Y:S01]  /*d510*/  LEA.HI.X.SX32 R21, R21, R94, 0x1, P2 ;  /* 0x0000005e15157211 */ /* 0x000fe200010f0eff */
[C---:B------:R-:W-:Y:S01]  /*d520*/  IMAD R51, R68.reuse, 0x8, R7 ;  /* 0x0000000844337824 */ /* 0x040fe200078e0207 */
[----:B------:R-:W-:Y:S01]  /*d530*/  LEA R24, P2, R25, R70, 0x1 ;  /* 0x0000004619187211 */ /* 0x000fe200078408ff */
[----:B---3--:R2:W-:Y:S01]  /*d540*/  STG.E.U16 desc[UR10][R14.64], R84 ;  /* 0x000000540e007986 */ /* 0x0085e2000c10150a */
[-C--:B------:R-:W-:Y:S01]  /*d550*/  LEA.HI.X.SX32 R31, R31, R94.reuse, 0x1, P6 ;  /* 0x0000005e1f1f7211 */ /* 0x080fe200030f0eff */
[----:B-1----:R-:W1:Y:S01]  /*d560*/  LDC.64 R8, c[0x0][0x230] ;  /* 0x00008c00ff087b82 */ /* 0x002e620000000a00 */
[----:B------:R-:W-:Y:S01]  /*d570*/  LEA R53, R68, R51, 0x3 ;  /* 0x0000003344357211 */ /* 0x000fe200078e18ff */
[----:B----4-:R3:W-:Y:S01]  /*d580*/  STG.E.U16 desc[UR10][R16.64], R86 ;  /* 0x0000005610007986 */ /* 0x0107e2000c10150a */
[----:B------:R-:W-:-:S02]  /*d590*/  LEA.HI.X.SX32 R19, R19, R94, 0x1, P1 ;  /* 0x0000005e13137211 */ /* 0x000fc400008f0eff */
[-C--:B------:R-:W-:Y:S01]  /*d5a0*/  LEA R36, P6, R37, R70.reuse, 0x1 ;  /* 0x0000004625247211 */ /* 0x080fe200078c08ff */
[C---:B------:R-:W-:Y:S01]  /*d5b0*/  IMAD R55, R68.reuse, 0x8, R53 ;  /* 0x0000000844377824 */ /* 0x040fe200078e0235 */
[----:B------:R-:W-:Y:S01]  /*d5c0*/  LEA R22, P1, R23, R70, 0x1 ;  /* 0x0000004617167211 */ /* 0x000fe200078208ff */
[----:B-----5:R4:W-:Y:S01]  /*d5d0*/  STG.E.U16 desc[UR10][R18.64], R88 ;  /* 0x0000005812007986 */ /* 0x0209e2000c10150a */
[----:B------:R-:W-:Y:S01]  /*d5e0*/  LEA.HI.X.SX32 R25, R25, R94, 0x1, P2 ;  /* 0x0000005e19197211 */ /* 0x000fe200010f0eff */
[C---:B------:R-:W-:Y:S01]  /*d5f0*/  IMAD R57, R68.reuse, 0x8, R55 ;  /* 0x0000000844397824 */ /* 0x040fe200078e0237 */
[----:B------:R-:W-:Y:S01]  /*d600*/  LEA R28, P2, R29, R70, 0x1 ;  /* 0x000000461d1c7211 */ /* 0x000fe200078408ff */
[----:B------:R-:W-:Y:S01]  /*d610*/  STG.E.U16 desc[UR10][R20.64], R90 ;  /* 0x0000005a14007986 */ /* 0x000fe2000c10150a */
[-C--:B------:R-:W-:Y:S01]  /*d620*/  LEA.HI.X.SX32 R37, R37, R94.reuse, 0x1, P6 ;  /* 0x0000005e25257211 */ /* 0x080fe200030f0eff */
[----:B------:R-:W-:Y:S01]  /*d630*/  IMAD R59, R68, 0x8, R57 ;  /* 0x00000008443b7824 */ /* 0x000fe200078e0239 */
[----:B------:R-:W-:-:S02]  /*d640*/  LEA.HI.X.SX32 R23, R23, R94, 0x1, P1 ;  /* 0x0000005e17177211 */ /* 0x000fc400008f0eff */
[-C--:B------:R-:W-:Y:S02]  /*d650*/  LEA R42, P6, R43, R70.reuse, 0x1 ;  /* 0x000000462b2a7211 */ /* 0x080fe400078c08ff */
[----:B------:R-:W-:Y:S01]  /*d660*/  LEA R26, P1, R27, R70, 0x1 ;  /* 0x000000461b1a7211 */ /* 0x000fe200078208ff */
[----:B------:R-:W-:Y:S01]  /*d670*/  STG.E.U16 desc[UR10][R22.64], R92 ;  /* 0x0000005c16007986 */ /* 0x000fe2000c10150a */
[----:B------:R-:W-:Y:S02]  /*d680*/  LEA.HI.X.SX32 R29, R29, R94, 0x1, P2 ;  /* 0x0000005e1d1d7211 */ /* 0x000fe400010f0eff */
[----:B------:R-:W-:Y:S02]  /*d690*/  LEA R34, P2, R35, R70, 0x1 ;  /* 0x0000004623227211 */ /* 0x000fe400078408ff */
[-C--:B------:R-:W-:Y:S02]  /*d6a0*/  LEA.HI.X.SX32 R43, R43, R94.reuse, 0x1, P6 ;  /* 0x0000005e2b2b7211 */ /* 0x080fe400030f0eff */
[----:B------:R-:W-:-:S02]  /*d6b0*/  LEA.HI.X.SX32 R27, R27, R94, 0x1, P1 ;  /* 0x0000005e1b1b7211 */ /* 0x000fc400008f0eff */
[-C--:B------:R-:W-:Y:S02]  /*d6c0*/  LEA R48, P6, R7, R70.reuse, 0x1 ;  /* 0x0000004607307211 */ /* 0x080fe400078c08ff */
[----:B------:R-:W-:Y:S02]  /*d6d0*/  LEA R32, P1, R33, R70, 0x1 ;  /* 0x0000004621207211 */ /* 0x000fe400078208ff */
[----:B------:R-:W-:Y:S02]  /*d6e0*/  LEA.HI.X.SX32 R35, R35, R94, 0x1, P2 ;  /* 0x0000005e23237211 */ /* 0x000fe400010f0eff */
[----:B------:R-:W-:Y:S02]  /*d6f0*/  LEA R40, P2, R41, R70, 0x1 ;  /* 0x0000004629287211 */ /* 0x000fe400078408ff */
[-C--:B------:R-:W-:Y:S02]  /*d700*/  LEA.HI.X.SX32 R49, R7, R94.reuse, 0x1, P6 ;  /* 0x0000005e07317211 */ /* 0x080fe400030f0eff */
[----:B------:R-:W-:-:S02]  /*d710*/  LEA.HI.X.SX32 R33, R33, R94, 0x1, P1 ;  /* 0x0000005e21217211 */ /* 0x000fc400008f0eff */
[C---:B------:R-:W-:Y:S02]  /*d720*/  LEA R7, R68.reuse, R59, 0x3 ;  /* 0x0000003b44077211 */ /* 0x040fe400078e18ff */
[----:B------:R-:W-:Y:S02]  /*d730*/  LEA R38, P1, R39, R70, 0x1 ;  /* 0x0000004627267211 */ /* 0x000fe400078208ff */
[----:B------:R-:W-:Y:S01]  /*d740*/  LEA.HI.X.SX32 R41, R41, R94, 0x1, P2 ;  /* 0x0000005e29297211 */ /* 0x000fe200010f0eff */
[C---:B------:R-:W-:Y:S01]  /*d750*/  IMAD R63, R68.reuse, 0x8, R7 ;  /* 0x00000008443f7824 */ /* 0x040fe200078e0207 */
[----:B------:R-:W-:Y:S02]  /*d760*/  LEA R46, P2, R47, R70, 0x1 ;  /* 0x000000462f2e7211 */ /* 0x000fe400078408ff */
[----:B------:R-:W-:Y:S01]  /*d770*/  LEA.HI.X.SX32 R39, R39, R94, 0x1, P1 ;  /* 0x0000005e27277211 */ /* 0x000fe200008f0eff */
[----:B------:R-:W-:Y:S01]  /*d780*/  IMAD R65, R68, 0x8, R63 ;  /* 0x0000000844417824 */ /* 0x000fe200078e023f */
[----:B------:R-:W-:-:S02]  /*d790*/  LEA R44, P1, R45, R70, 0x1 ;  /* 0x000000462d2c7211 */ /* 0x000fc400078208ff */
[----:B------:R-:W-:Y:S01]  /*d7a0*/  LEA.HI.X.SX32 R47, R47, R94, 0x1, P2 ;  /* 0x0000005e2f2f7211 */ /* 0x000fe200010f0eff */
[----:B------:R-:W-:Y:S01]  /*d7b0*/  IMAD R67, R68, 0x8, R65 ;  /* 0x0000000844437824 */ /* 0x000fe200078e0241 */
[-C--:B------:R-:W-:Y:S02]  /*d7c0*/  LEA R54, P6, R55, R70.reuse, 0x1 ;  /* 0x0000004637367211 */ /* 0x080fe400078c08ff */
[----:B------:R-:W-:Y:S02]  /*d7d0*/  LEA R52, P2, R53, R70, 0x1 ;  /* 0x0000004635347211 */ /* 0x000fe400078408ff */
[----:B------:R-:W-:Y:S02]  /*d7e0*/  LEA.HI.X.SX32 R45, R45, R94, 0x1, P1 ;  /* 0x0000005e2d2d7211 */ /* 0x000fe400008f0eff */
[----:B------:R-:W-:Y:S02]  /*d7f0*/  LEA R50, P1, R51, R70, 0x1 ;  /* 0x0000004633327211 */ /* 0x000fe400078208ff */
[----:B------:R-:W-:-:S02]  /*d800*/  LEA.HI.X.SX32 R55, R55, R94, 0x1, P6 ;  /* 0x0000005e37377211 */ /* 0x000fc400030f0eff */
[----:B------:R-:W-:Y:S02]  /*d810*/  LEA.HI.X.SX32 R53, R53, R94, 0x1, P2 ;  /* 0x0000005e35357211 */ /* 0x000fe400010f0eff */
[-C--:B------:R-:W-:Y:S02]  /*d820*/  LEA R60, P6, R7, R70.reuse, 0x1 ;  /* 0x00000046073c7211 */ /* 0x080fe400078c08ff */
[----:B------:R-:W-:Y:S02]  /*d830*/  LEA R58, P2, R59, R70, 0x1 ;  /* 0x000000463b3a7211 */ /* 0x000fe400078408ff */
[----:B------:R-:W-:Y:S02]  /*d840*/  LEA.HI.X.SX32 R51, R51, R94, 0x1, P1 ;  /* 0x0000005e33337211 */ /* 0x000fe400008f0eff */
[----:B------:R-:W-:Y:S02]  /*d850*/  LEA R56, P1, R57, R70, 0x1 ;  /* 0x0000004639387211 */ /* 0x000fe400078208ff */
[----:B------:R-:W-:-:S02]  /*d860*/  LEA.HI.X.SX32 R61, R7, R94, 0x1, P6 ;  /* 0x0000005e073d7211 */ /* 0x000fc400030f0eff */
[----:B------:R-:W-:Y:S02]  /*d870*/  LEA.HI.X.SX32 R59, R59, R94, 0x1, P2 ;  /* 0x0000005e3b3b7211 */ /* 0x000fe400010f0eff */
[C---:B------:R-:W-:Y:S02]  /*d880*/  LEA R7, R68.reuse, R67, 0x3 ;  /* 0x0000004344077211 */ /* 0x040fe400078e18ff */
[----:B------:R-:W-:Y:S02]  /*d890*/  LEA R64, P2, R65, R70, 0x1 ;  /* 0x0000004641407211 */ /* 0x000fe400078408ff */
[----:B------:R-:W-:Y:S01]  /*d8a0*/  LEA.HI.X.SX32 R57, R57, R94, 0x1, P1 ;  /* 0x0000005e39397211 */ /* 0x000fe200008f0eff */
[----:B------:R-:W-:Y:S01]  /*d8b0*/  IMAD R71, R68, 0x8, R7 ;  /* 0x0000000844477824 */ /* 0x000fe200078e0207 */
[----:B------:R-:W-:Y:S02]  /*d8c0*/  LEA R62, P1, R63, R70, 0x1 ;  /* 0x000000463f3e7211 */ /* 0x000fe400078208ff */
[----:B------:R-:W-:-:S02]  /*d8d0*/  LEA.HI.X.SX32 R65, R65, R94, 0x1, P2 ;  /* 0x0000005e41417211 */ /* 0x000fc400010f0eff */
[----:B------:R-:W-:Y:S02]  /*d8e0*/  LEA R68, P2, R7, R70, 0x1 ;  /* 0x0000004607447211 */ /* 0x000fe400078408ff */
[-C--:B------:R-:W-:Y:S02]  /*d8f0*/  LEA.HI.X.SX32 R63, R63, R94.reuse, 0x1, P1 ;  /* 0x0000005e3f3f7211 */ /* 0x080fe400008f0eff */
[----:B------:R-:W-:Y:S02]  /*d900*/  FSETP.NEU.AND P1, PT, R6, RZ, PT ;  /* 0x000000ff0600720b */ /* 0x000fe40003f2d000 */
[----:B------:R-:W-:Y:S02]  /*d910*/  IADD3 R76, R76, UR8, R69 ;  /* 0x000000084c4c7c10 */ /* 0x000fe4000fffe045 */
[----:B------:R-:W-:Y:S02]  /*d920*/  PRMT R6, R78, 0x7632, R6 ;  /* 0x000076324e067816 */ /* 0x000fe40000000006 */
[----:B------:R-:W-:-:S02]  /*d930*/  LEA.HI.X.SX32 R69, R7, R94, 0x1, P2 ;  /* 0x0000005e07457211 */ /* 0x000fc400010f0eff */
[----:B0-----:R-:W-:Y:S01]  /*d940*/  PRMT R13, R80, 0x7632, R13 ;  /* 0x00007632500d7816 */ /* 0x001fe2000000000d */
[----:B------:R0:W-:Y:S01]  /*d950*/  STG.E.U16 desc[UR10][R24.64], R6 ;  /* 0x0000000618007986 */ /* 0x0001e2000c10150a */
[----:B------:R-:W-:Y:S02]  /*d960*/  PRMT R7, R82, 0x7632, R7 ;  /* 0x0000763252077816 */ /* 0x000fe40000000007 */
[----:B--2---:R-:W-:Y:S01]  /*d970*/  PRMT R15, R84, 0x7632, R15 ;  /* 0x00007632540f7816 */ /* 0x004fe2000000000f */
[----:B------:R-:W-:Y:S01]  /*d980*/  STG.E.U16 desc[UR10][R26.64], R13 ;  /* 0x0000000d1a007986 */ /* 0x000fe2000c10150a */
[----:B---3--:R-:W-:Y:S02]  /*d990*/  PRMT R16, R86, 0x7632, R16 ;  /* 0x0000763256107816 */ /* 0x008fe40000000010 */
[----:B------:R-:W-:Y:S01]  /*d9a0*/  PRMT R17, R88, 0x7632, R17 ;  /* 0x0000763258117816 */ /* 0x000fe20000000011 */
[----:B------:R2:W-:Y:S01]  /*d9b0*/  STG.E.U16 desc[UR10][R28.64], R7 ;  /* 0x000000071c007986 */ /* 0x0005e2000c10150a */
[----:B----4-:R-:W-:-:S02]  /*d9c0*/  PRMT R18, R90, 0x7632, R18 ;  /* 0x000076325a127816 */ /* 0x010fc40000000012 */
[----:B------:R-:W-:Y:S01]  /*d9d0*/  PRMT R19, R92, 0x7632, R19 ;  /* 0x000076325c137816 */ /* 0x000fe20000000013 */
[----:B------:R3:W-:Y:S01]  /*d9e0*/  STG.E.U16 desc[UR10][R30.64], R15 ;  /* 0x0000000f1e007986 */ /* 0x0007e2000c10150a */
[----:B------:R-:W-:Y:S02]  /*d9f0*/  LEA R66, P6, R67, R70, 0x1 ;  /* 0x0000004643427211 */ /* 0x000fe400078c08ff */
[----:B0-----:R-:W-:Y:S01]  /*da00*/  PRMT R6, R79, 0x7632, R6 ;  /* 0x000076324f067816 */ /* 0x001fe20000000006 */
[----:B------:R0:W-:Y:S01]  /*da10*/  STG.E.U16 desc[UR10][R32.64], R16 ;  /* 0x0000001020007986 */ /* 0x0001e2000c10150a */
[----:B------:R-:W-:Y:S02]  /*da20*/  LEA.HI.X.SX32 R67, R67, R94, 0x1, P6 ;  /* 0x0000005e43437211 */ /* 0x000fe400030f0eff */
[----:B------:R-:W-:Y:S01]  /*da30*/  LEA R70, P6, R71, R70, 0x1 ;  /* 0x0000004647467211 */ /* 0x000fe200078c08ff */
[----:B------:R4:W-:Y:S01]  /*da40*/  STG.E.U16 desc[UR10][R34.64], R17 ;  /* 0x0000001122007986 */ /* 0x0009e2000c10150a */
[----:B--2---:R-:W-:-:S02]  /*da50*/  PRMT R29, R81, 0x7632, R29 ;  /* 0x00007632511d7816 */ /* 0x004fc4000000001d */
[----:B------:R-:W-:Y:S01]  /*da60*/  LEA.HI.X.SX32 R71, R71, R94, 0x1, P6 ;  /* 0x0000005e47477211 */ /* 0x000fe200030f0eff */
[----:B------:R2:W-:Y:S01]  /*da70*/  STG.E.U16 desc[UR10][R36.64], R18 ;  /* 0x0000001224007986 */ /* 0x0005e2000c10150a */
[----:B---3--:R-:W-:Y:S02]  /*da80*/  PRMT R30, R83, 0x7632, R30 ;  /* 0x00007632531e7816 */ /* 0x008fe4000000001e */
[----:B------:R-:W-:Y:S01]  /*da90*/  PRMT R31, R85, 0x7632, R31 ;  /* 0x00007632551f7816 */ /* 0x000fe2000000001f */
[----:B------:R2:W-:Y:S01]  /*daa0*/  STG.E.U16 desc[UR10][R38.64], R19 ;  /* 0x0000001326007986 */ /* 0x0005e2000c10150a */
[----:B0-----:R-:W-:Y:S02]  /*dab0*/  PRMT R32, R87, 0x7632, R32 ;  /* 0x0000763257207816 */ /* 0x001fe40000000020 */
[----:B------:R-:W-:Y:S01]  /*dac0*/  PRMT R33, R89, 0x7632, R33 ;  /* 0x0000763259217816 */ /* 0x000fe20000000021 */
[----:B------:R2:W-:Y:S01]  /*dad0*/  STG.E.U16 desc[UR10][R40.64], R79 ;  /* 0x0000004f28007986 */ /* 0x0005e2000c10150a */
[----:B----4-:R-:W-:-:S02]  /*dae0*/  PRMT R34, R91, 0x7632, R34 ;  /* 0x000076325b227816 */ /* 0x010fc40000000022 */
[----:B------:R-:W-:Y:S01]  /*daf0*/  PRMT R35, R93, 0x7632, R35 ;  /* 0x000076325d237816 */ /* 0x000fe20000000023 */
[----:B------:R2:W-:Y:S01]  /*db00*/  STG.E.U16 desc[UR10][R42.64], R81 ;  /* 0x000000512a007986 */ /* 0x0005e2000c10150a */
[----:B------:R-:W-:Y:S02]  /*db10*/  FSEL R75, R75, -INF , P1 ;  /* 0xff8000004b4b7808 */ /* 0x000fe40000800000 */
[----:B------:R-:W-:Y:S01]  /*db20*/  FSEL R7, R72, -INF , P3 ;  /* 0xff80000048077808 */ /* 0x000fe20001800000 */
[----:B------:R2:W-:Y:S01]  /*db30*/  STG.E.U16 desc[UR10][R44.64], R83 ;  /* 0x000000532c007986 */ /* 0x0005e2000c10150a */
[----:B------:R-:W-:Y:S01]  /*db40*/  FSEL R73, R73, -INF , P4 ;  /* 0xff80000049497808 */ /* 0x000fe20002000000 */
[----:B------:R-:W-:Y:S01]  /*db50*/  FFMA R75, R75, 0.69314718246459960938, R4 ;  /* 0x3f3172184b4b7823 */ /* 0x000fe20000000004 */
[----:B------:R-:W-:Y:S01]  /*db60*/  LOP3.LUT R4, R5, 0x1c, RZ, 0xc0, !PT ;  /* 0x0000001c05047812 */ /* 0x000fe200078ec0ff */
[----:B------:R2:W-:Y:S01]  /*db70*/  STG.E.U16 desc[UR10][R46.64], R85 ;  /* 0x000000552e007986 */ /* 0x0005e2000c10150a */
[----:B------:R-:W-:Y:S01]  /*db80*/  FFMA R72, R7, 0.69314718246459960938, R0 ;  /* 0x3f31721807487823 */ /* 0x000fe20000000000 */
[----:B------:R-:W-:Y:S01]  /*db90*/  FFMA R73, R73, 0.69314718246459960938, R2 ;  /* 0x3f31721849497823 */ /* 0x000fe20000000002 */
[----:B------:R-:W-:Y:S01]  /*dba0*/  LEA R4, R4, UR8, 0x2 ;  /* 0x0000000804047c11 */ /* 0x000fe2000f8e10ff */
[----:B------:R2:W-:Y:S01]  /*dbb0*/  STG.E.U16 desc[UR10][R48.64], R87 ;  /* 0x0000005730007986 */ /* 0x0005e2000c10150a */
[----:B------:R-:W-:Y:S01]  /*dbc0*/  IMAD.HI R0, R95, 0x4, RZ ;  /* 0x000000045f007827 */ /* 0x000fe200078e02ff */
[----:B-1----:R-:W-:-:S02]  /*dbd0*/  IADD3 R2, P1, P2, R3, UR5, R8 ;  /* 0x0000000503027c10 */ /* 0x002fc4000fa3e008 */
[----:B------:R2:W-:Y:S02]  /*dbe0*/  STG.E.U16 desc[UR10][R50.64], R89 ;  /* 0x0000005932007986 */ /* 0x0005e4000c10150a */
[----:B------:R-:W-:Y:S02]  /*dbf0*/  IADD3.X R3, R0, UR7, R9, P1, P2 ;  /* 0x0000000700037c10 */ /* 0x000fe40008fe4409 */
[----:B------:R2:W-:Y:S04]  /*dc00*/  STG.E.U16 desc[UR10][R52.64], R91 ;  /* 0x0000005b34007986 */ /* 0x0005e8000c10150a */
        /* <DEDUP_REMOVED lines=8> */
[----:B------:R2:W-:Y:S01]  /*dc90*/  STG.E.U16 desc[UR10][R70.64], R35 ;  /* 0x0000002346007986 */ /* 0x0005e2000c10150a */
[----:B------:R-:W-:Y:S06]  /*dca0*/  BAR.SYNC.DEFER_BLOCKING 0x0 ;  /* 0x0000000000007b1d */ /* 0x000fec0000010000 */
[----:B------:R2:W-:Y:S02]  /*dcb0*/  STS.128 [R4], R72 ;  /* 0x0000004804007388 */ /* 0x0005e40000000c00 */
[----:B------:R-:W-:Y:S06]  /*dcc0*/  BAR.SYNC.DEFER_BLOCKING 0x0 ;  /* 0x0000000000007b1d */ /* 0x000fec0000010000 */
[----:B------:R-:W-:Y:S05]  /*dcd0*/  @P0 EXIT ;  /* 0x000000000000094d */ /* 0x000fea0003800000 */
[----:B------:R-:W0:Y:S04]  /*dce0*/  LDS R5, [R76] ;  /* 0x000000004c057984 */ /* 0x000e280000000800 */
[----:B0-----:R-:W-:Y:S01]  /*dcf0*/  STG.E desc[UR10][R2.64], R5 ;  /* 0x0000000502007986 */ /* 0x001fe2000c10190a */
[----:B------:R-:W-:Y:S05]  /*dd00*/  EXIT ;  /* 0x000000000000794d */ /* 0x000fea0003800000 */
.L_x_10:
[----:B------:R-:W-:-:S00]  /*dd10*/  BRA `(.L_x_10) ;  /* 0xfffffffc00fc7947 */ /* 0x000fc0000383ffff */
[----:B------:R-:W-:-:S00]  /*dd20*/  NOP ;  /* 0x0000000000007918 */ /* 0x000fc00000000000 */
        /* <DEDUP_REMOVED lines=13> */
.L_x_11:


//--------------------- .nv.global.init           --------------------------
	.section	.nv.global.init,"aw",@progbits
.nv.global.init:
	.type		_$_str,@object
	.size		_$_str,(.L_0 - _$_str)
_$_str:
        /*0000*/ 	.byte	0x5f, 0x5f, 0x43, 0x55, 0x44, 0x41, 0x5f, 0x46, 0x54, 0x5a, 0x00
.L_0:


//--------------------- .nv.shared.attn_fwd       --------------------------
	.section	.nv.shared.attn_fwd,"aw",@nobits
	.sectionflags	@""
	.align	16
	.zero		1024


//--------------------- .nv.shared.reserved.0     --------------------------
	.section	.nv.shared.reserved.0,"aw",@nobits
	.weak		__nv_reservedSMEM_offset_0_alias
	.size		__nv_reservedSMEM_offset_0_alias, 0, 0
	.other		__nv_reservedSMEM_offset_0_alias,@"STO_CUDA_RESERVED_SHARED STV_DEFAULT"
__nv_reservedSMEM_offset_0_alias:
	.zero		0


//--------------------- .nv.constant0.attn_fwd    --------------------------
	.section	.nv.constant0.attn_fwd,"a",@progbits
	.sectionflags	@""
	.align	4
.nv.constant0.attn_fwd:
	.zero		664


//--------------------- SYMBOLS --------------------------

	.type		.nv.reservedSmem.offset0,@object
	.size		.nv.reservedSmem.offset0,0x4
